//
// Generated by NVIDIA NVVM Compiler
//
// Compiler Build ID: CL-36424714
// Cuda compilation tools, release 13.0, V13.0.88
// Based on NVVM 20.0.0
//

.version 9.0
.target sm_100
.address_size 64

	// .globl	_Z14initializationPdS_S_S_m
// _ZZ4dot1PKdS0_PdmE4data has been demoted
// _ZZ4dot2PKdS0_PdmE4data has been demoted
// _ZZ4dot3PKdS0_PdmE4data has been demoted
// _ZZ4dot4PKdS0_PdmE4data has been demoted
// _ZZ4dot5PKdS0_PdmE4data has been demoted
// _ZZ4dot6PKdS0_PdmE4data has been demoted

.visible .entry _Z14initializationPdS_S_S_m(
	.param .u64 .ptr .align 1 _Z14initializationPdS_S_S_m_param_0,
	.param .u64 .ptr .align 1 _Z14initializationPdS_S_S_m_param_1,
	.param .u64 .ptr .align 1 _Z14initializationPdS_S_S_m_param_2,
	.param .u64 .ptr .align 1 _Z14initializationPdS_S_S_m_param_3,
	.param .u64 _Z14initializationPdS_S_S_m_param_4
)
{
	.reg .pred 	%p<2>;
	.reg .b32 	%r<5>;
	.reg .b64 	%rd<17>;
	.reg .b64 	%fd<2>;

	ld.param.u64 	%rd2, [_Z14initializationPdS_S_S_m_param_0];
	ld.param.u64 	%rd3, [_Z14initializationPdS_S_S_m_param_1];
	ld.param.u64 	%rd4, [_Z14initializationPdS_S_S_m_param_2];
	ld.param.u64 	%rd5, [_Z14initializationPdS_S_S_m_param_3];
	ld.param.u64 	%rd6, [_Z14initializationPdS_S_S_m_param_4];
	mov.u32 	%r1, %ctaid.x;
	mov.u32 	%r2, %ntid.x;
	mov.u32 	%r3, %tid.x;
	mad.lo.s32 	%r4, %r1, %r2, %r3;
	cvt.s64.s32 	%rd1, %r4;
	setp.le.u64 	%p1, %rd6, %rd1;
	@%p1 bra 	$L__BB0_2;
	cvta.to.global.u64 	%rd7, %rd2;
	cvta.to.global.u64 	%rd8, %rd3;
	cvta.to.global.u64 	%rd9, %rd4;
	cvta.to.global.u64 	%rd10, %rd5;
	shl.b64 	%rd11, %rd1, 3;
	add.s64 	%rd12, %rd7, %rd11;
	mov.b64 	%rd13, 0;
	st.global.u64 	[%rd12], %rd13;
	add.s64 	%rd14, %rd8, %rd11;
	ld.global.f64 	%fd1, [%rd14];
	add.s64 	%rd15, %rd9, %rd11;
	st.global.f64 	[%rd15], %fd1;
	add.s64 	%rd16, %rd10, %rd11;
	st.global.f64 	[%rd16], %fd1;
$L__BB0_2:
	ret;

}
	// .globl	_Z4dot1PKdS0_Pdm
.visible .entry _Z4dot1PKdS0_Pdm(
	.param .u64 .ptr .align 1 _Z4dot1PKdS0_Pdm_param_0,
	.param .u64 .ptr .align 1 _Z4dot1PKdS0_Pdm_param_1,
	.param .u64 .ptr .align 1 _Z4dot1PKdS0_Pdm_param_2,
	.param .u64 _Z4dot1PKdS0_Pdm_param_3
)
{
	.reg .pred 	%p<13>;
	.reg .b32 	%r<8>;
	.reg .b64 	%rd<11>;
	.reg .b64 	%fd<36>;
	// demoted variable
	.shared .align 8 .b8 _ZZ4dot1PKdS0_PdmE4data[8192];
	ld.param.u64 	%rd2, [_Z4dot1PKdS0_Pdm_param_0];
	ld.param.u64 	%rd3, [_Z4dot1PKdS0_Pdm_param_1];
	ld.param.u64 	%rd4, [_Z4dot1PKdS0_Pdm_param_2];
	cvta.to.global.u64 	%rd1, %rd4;
	mov.u32 	%r4, %ctaid.x;
	mov.u32 	%r5, %ntid.x;
	mov.u32 	%r1, %tid.x;
	mad.lo.s32 	%r2, %r4, %r5, %r1;
	setp.ne.s32 	%p1, %r2, 0;
	@%p1 bra 	$L__BB1_2;
	mov.b64 	%rd5, 0;
	st.global.u64 	[%rd1], %rd5;
$L__BB1_2:
	cvta.to.global.u64 	%rd6, %rd2;
	mul.wide.s32 	%rd7, %r2, 8;
	add.s64 	%rd8, %rd6, %rd7;
	ld.global.f64 	%fd1, [%rd8];
	cvta.to.global.u64 	%rd9, %rd3;
	add.s64 	%rd10, %rd9, %rd7;
	ld.global.f64 	%fd2, [%rd10];
	mul.f64 	%fd3, %fd1, %fd2;
	shl.b32 	%r6, %r1, 3;
	mov.u32 	%r7, _ZZ4dot1PKdS0_PdmE4data;
	add.s32 	%r3, %r7, %r6;
	st.shared.f64 	[%r3], %fd3;
	bar.sync 	0;
	setp.gt.u32 	%p2, %r1, 511;
	@%p2 bra 	$L__BB1_4;
	ld.shared.f64 	%fd4, [%r3+4096];
	ld.shared.f64 	%fd5, [%r3];
	add.f64 	%fd6, %fd4, %fd5;
	st.shared.f64 	[%r3], %fd6;
$L__BB1_4:
	bar.sync 	0;
	setp.gt.u32 	%p3, %r1, 255;
	@%p3 bra 	$L__BB1_6;
	ld.shared.f64 	%fd7, [%r3+2048];
	ld.shared.f64 	%fd8, [%r3];
	add.f64 	%fd9, %fd7, %fd8;
	st.shared.f64 	[%r3], %fd9;
$L__BB1_6:
	bar.sync 	0;
	setp.gt.u32 	%p4, %r1, 127;
	@%p4 bra 	$L__BB1_8;
	ld.shared.f64 	%fd10, [%r3+1024];
	ld.shared.f64 	%fd11, [%r3];
	add.f64 	%fd12, %fd10, %fd11;
	st.shared.f64 	[%r3], %fd12;
$L__BB1_8:
	bar.sync 	0;
	setp.gt.u32 	%p5, %r1, 63;
	@%p5 bra 	$L__BB1_10;
	ld.shared.f64 	%fd13, [%r3+512];
	ld.shared.f64 	%fd14, [%r3];
	add.f64 	%fd15, %fd13, %fd14;
	st.shared.f64 	[%r3], %fd15;
$L__BB1_10:
	bar.sync 	0;
	setp.gt.u32 	%p6, %r1, 31;
	@%p6 bra 	$L__BB1_12;
	ld.shared.f64 	%fd16, [%r3+256];
	ld.shared.f64 	%fd17, [%r3];
	add.f64 	%fd18, %fd16, %fd17;
	st.shared.f64 	[%r3], %fd18;
$L__BB1_12:
	bar.sync 	0;
	setp.gt.u32 	%p7, %r1, 15;
	@%p7 bra 	$L__BB1_14;
	ld.shared.f64 	%fd19, [%r3+128];
	ld.shared.f64 	%fd20, [%r3];
	add.f64 	%fd21, %fd19, %fd20;
	st.shared.f64 	[%r3], %fd21;
$L__BB1_14:
	bar.sync 	0;
	setp.gt.u32 	%p8, %r1, 7;
	@%p8 bra 	$L__BB1_16;
	ld.shared.f64 	%fd22, [%r3+64];
	ld.shared.f64 	%fd23, [%r3];
	add.f64 	%fd24, %fd22, %fd23;
	st.shared.f64 	[%r3], %fd24;
$L__BB1_16:
	bar.sync 	0;
	setp.gt.u32 	%p9, %r1, 3;
	@%p9 bra 	$L__BB1_18;
	ld.shared.f64 	%fd25, [%r3+32];
	ld.shared.f64 	%fd26, [%r3];
	add.f64 	%fd27, %fd25, %fd26;
	st.shared.f64 	[%r3], %fd27;
$L__BB1_18:
	bar.sync 	0;
	setp.gt.u32 	%p10, %r1, 1;
	@%p10 bra 	$L__BB1_20;
	ld.shared.f64 	%fd28, [%r3+16];
	ld.shared.f64 	%fd29, [%r3];
	add.f64 	%fd30, %fd28, %fd29;
	st.shared.f64 	[%r3], %fd30;
$L__BB1_20:
	bar.sync 	0;
	setp.ne.s32 	%p11, %r1, 0;
	@%p11 bra 	$L__BB1_22;
	ld.shared.f64 	%fd31, [_ZZ4dot1PKdS0_PdmE4data+8];
	ld.shared.f64 	%fd32, [%r3];
	add.f64 	%fd33, %fd31, %fd32;
	st.shared.f64 	[%r3], %fd33;
$L__BB1_22:
	setp.ne.s32 	%p12, %r1, 0;
	bar.sync 	0;
	@%p12 bra 	$L__BB1_24;
	ld.shared.f64 	%fd34, [_ZZ4dot1PKdS0_PdmE4data];
	atom.global.add.f64 	%fd35, [%rd1], %fd34;
$L__BB1_24:
	ret;

}
	// .globl	_Z4dot2PKdS0_Pdm
.visible .entry _Z4dot2PKdS0_Pdm(
	.param .u64 .ptr .align 1 _Z4dot2PKdS0_Pdm_param_0,
	.param .u64 .ptr .align 1 _Z4dot2PKdS0_Pdm_param_1,
	.param .u64 .ptr .align 1 _Z4dot2PKdS0_Pdm_param_2,
	.param .u64 _Z4dot2PKdS0_Pdm_param_3
)
{
	.reg .pred 	%p<19>;
	.reg .b32 	%r<28>;
	.reg .b64 	%rd<11>;
	.reg .b64 	%fd<32>;
	// demoted variable
	.shared .align 8 .b8 _ZZ4dot2PKdS0_PdmE4data[8192];
	ld.param.u64 	%rd2, [_Z4dot2PKdS0_Pdm_param_0];
	ld.param.u64 	%rd3, [_Z4dot2PKdS0_Pdm_param_1];
	ld.param.u64 	%rd4, [_Z4dot2PKdS0_Pdm_param_2];
	cvta.to.global.u64 	%rd1, %rd4;
	mov.u32 	%r4, %ctaid.x;
	mov.u32 	%r5, %ntid.x;
	mov.u32 	%r1, %tid.x;
	mad.lo.s32 	%r2, %r4, %r5, %r1;
	setp.ne.s32 	%p1, %r2, 0;
	@%p1 bra 	$L__BB2_2;
	mov.b64 	%rd5, 0;
	st.global.u64 	[%rd1], %rd5;
$L__BB2_2:
	cvta.to.global.u64 	%rd6, %rd2;
	mul.wide.s32 	%rd7, %r2, 8;
	add.s64 	%rd8, %rd6, %rd7;
	ld.global.f64 	%fd1, [%rd8];
	cvta.to.global.u64 	%rd9, %rd3;
	add.s64 	%rd10, %rd9, %rd7;
	ld.global.f64 	%fd2, [%rd10];
	mul.f64 	%fd3, %fd1, %fd2;
	shl.b32 	%r6, %r1, 3;
	mov.u32 	%r7, _ZZ4dot2PKdS0_PdmE4data;
	add.s32 	%r3, %r7, %r6;
	st.shared.f64 	[%r3], %fd3;
	bar.sync 	0;
	setp.gt.u32 	%p2, %r1, 511;
	@%p2 bra 	$L__BB2_4;
	ld.shared.f64 	%fd4, [%r3+4096];
	ld.shared.f64 	%fd5, [%r3];
	add.f64 	%fd6, %fd4, %fd5;
	st.shared.f64 	[%r3], %fd6;
$L__BB2_4:
	bar.sync 	0;
	setp.gt.u32 	%p3, %r1, 255;
	@%p3 bra 	$L__BB2_6;
	ld.shared.f64 	%fd7, [%r3+2048];
	ld.shared.f64 	%fd8, [%r3];
	add.f64 	%fd9, %fd7, %fd8;
	st.shared.f64 	[%r3], %fd9;
$L__BB2_6:
	bar.sync 	0;
	setp.gt.u32 	%p4, %r1, 127;
	@%p4 bra 	$L__BB2_8;
	ld.shared.f64 	%fd10, [%r3+1024];
	ld.shared.f64 	%fd11, [%r3];
	add.f64 	%fd12, %fd10, %fd11;
	st.shared.f64 	[%r3], %fd12;
$L__BB2_8:
	bar.sync 	0;
	setp.gt.u32 	%p5, %r1, 63;
	@%p5 bra 	$L__BB2_10;
	ld.shared.f64 	%fd13, [%r3+512];
	ld.shared.f64 	%fd14, [%r3];
	add.f64 	%fd15, %fd13, %fd14;
	st.shared.f64 	[%r3], %fd15;
$L__BB2_10:
	bar.sync 	0;
	setp.gt.u32 	%p6, %r1, 31;
	@%p6 bra 	$L__BB2_12;
	ld.shared.f64 	%fd16, [%r3+256];
	ld.shared.f64 	%fd17, [%r3];
	add.f64 	%fd18, %fd16, %fd17;
	st.shared.f64 	[%r3], %fd18;
$L__BB2_12:
	setp.gt.u32 	%p7, %r1, 31;
	bar.sync 	0;
	@%p7 bra 	$L__BB2_15;
	ld.shared.f64 	%fd19, [%r3];
	// begin inline asm
	mov.b64 {%r8,%r9}, %fd19;
	// end inline asm
	shfl.sync.down.b32	%r11|%p8, %r9, 16, 31, -1;
	shfl.sync.down.b32	%r10|%p9, %r8, 16, 31, -1;
	// begin inline asm
	mov.b64 %fd20, {%r10,%r11};
	// end inline asm
	add.f64 	%fd21, %fd19, %fd20;
	// begin inline asm
	mov.b64 {%r12,%r13}, %fd21;
	// end inline asm
	shfl.sync.down.b32	%r15|%p10, %r13, 8, 31, -1;
	shfl.sync.down.b32	%r14|%p11, %r12, 8, 31, -1;
	// begin inline asm
	mov.b64 %fd22, {%r14,%r15};
	// end inline asm
	add.f64 	%fd23, %fd21, %fd22;
	// begin inline asm
	mov.b64 {%r16,%r17}, %fd23;
	// end inline asm
	shfl.sync.down.b32	%r19|%p12, %r17, 4, 31, -1;
	shfl.sync.down.b32	%r18|%p13, %r16, 4, 31, -1;
	// begin inline asm
	mov.b64 %fd24, {%r18,%r19};
	// end inline asm
	add.f64 	%fd25, %fd23, %fd24;
	// begin inline asm
	mov.b64 {%r20,%r21}, %fd25;
	// end inline asm
	shfl.sync.down.b32	%r23|%p14, %r21, 2, 31, -1;
	shfl.sync.down.b32	%r22|%p15, %r20, 2, 31, -1;
	// begin inline asm
	mov.b64 %fd26, {%r22,%r23};
	// end inline asm
	add.f64 	%fd27, %fd25, %fd26;
	// begin inline asm
	mov.b64 {%r24,%r25}, %fd27;
	// end inline asm
	shfl.sync.down.b32	%r27|%p16, %r25, 1, 31, -1;
	shfl.sync.down.b32	%r26|%p17, %r24, 1, 31, -1;
	// begin inline asm
	mov.b64 %fd28, {%r26,%r27};
	// end inline asm
	add.f64 	%fd29, %fd27, %fd28;
	st.shared.f64 	[%r3], %fd29;
	setp.ne.s32 	%p18, %r1, 0;
	@%p18 bra 	$L__BB2_15;
	ld.shared.f64 	%fd30, [_ZZ4dot2PKdS0_PdmE4data];
	atom.global.add.f64 	%fd31, [%rd1], %fd30;
$L__BB2_15:
	ret;

}
	// .globl	_Z4dot3PKdS0_Pdm
.visible .entry _Z4dot3PKdS0_Pdm(
	.param .u64 .ptr .align 1 _Z4dot3PKdS0_Pdm_param_0,
	.param .u64 .ptr .align 1 _Z4dot3PKdS0_Pdm_param_1,
	.param .u64 .ptr .align 1 _Z4dot3PKdS0_Pdm_param_2,
	.param .u64 _Z4dot3PKdS0_Pdm_param_3
)
{
	.reg .pred 	%p<19>;
	.reg .b32 	%r<29>;
	.reg .b64 	%rd<13>;
	.reg .b64 	%fd<21>;
	// demoted variable
	.shared .align 8 .b8 _ZZ4dot3PKdS0_PdmE4data[8192];
	ld.param.u64 	%rd3, [_Z4dot3PKdS0_Pdm_param_0];
	ld.param.u64 	%rd4, [_Z4dot3PKdS0_Pdm_param_1];
	ld.param.u64 	%rd6, [_Z4dot3PKdS0_Pdm_param_2];
	ld.param.u64 	%rd5, [_Z4dot3PKdS0_Pdm_param_3];
	cvta.to.global.u64 	%rd1, %rd6;
	mov.u32 	%r8, %ctaid.x;
	mov.u32 	%r1, %ntid.x;
	mov.u32 	%r2, %tid.x;
	mad.lo.s32 	%r3, %r8, %r1, %r2;
	setp.ne.s32 	%p1, %r3, 0;
	@%p1 bra 	$L__BB3_2;
	mov.b64 	%rd7, 0;
	st.global.u64 	[%rd1], %rd7;
$L__BB3_2:
	mov.u32 	%r10, %tid.y;
	mov.u32 	%r11, %tid.z;
	mov.u32 	%r12, %ntid.y;
	mad.lo.s32 	%r13, %r11, %r12, %r10;
	mad.lo.s32 	%r14, %r13, %r1, %r2;
	and.b32  	%r15, %r14, 1073741792;
	mul.lo.s32 	%r16, %r1, %r12;
	mov.u32 	%r17, %ntid.z;
	mul.lo.s32 	%r18, %r16, %r17;
	sub.s32 	%r19, %r18, %r15;
	max.u32 	%r20, %r19, 32;
	sub.s32 	%r21, %r20, %r19;
	mov.b32 	%r22, -1;
	shr.u32 	%r4, %r22, %r21;
	// begin inline asm
	mov.u32 %r9, %lanemask_lt;
	// end inline asm
	and.b32  	%r5, %r9, %r4;
	popc.b32 	%r6, %r5;
	cvt.s64.s32 	%rd2, %r3;
	setp.le.u64 	%p2, %rd5, %rd2;
	shl.b32 	%r23, %r2, 3;
	mov.u32 	%r24, _ZZ4dot3PKdS0_PdmE4data;
	add.s32 	%r7, %r24, %r23;
	@%p2 bra 	$L__BB3_14;
	cvta.to.global.u64 	%rd8, %rd3;
	shl.b64 	%rd9, %rd2, 3;
	add.s64 	%rd10, %rd8, %rd9;
	ld.global.f64 	%fd1, [%rd10];
	cvta.to.global.u64 	%rd11, %rd4;
	add.s64 	%rd12, %rd11, %rd9;
	ld.global.f64 	%fd2, [%rd12];
	mul.f64 	%fd3, %fd1, %fd2;
	st.shared.f64 	[%r7], %fd3;
	bar.warp.sync 	%r4;
	setp.gt.u32 	%p3, %r2, 1007;
	setp.gt.u32 	%p4, %r6, 15;
	or.pred  	%p5, %p3, %p4;
	@%p5 bra 	$L__BB3_5;
	ld.shared.f64 	%fd4, [%r7+128];
	ld.shared.f64 	%fd5, [%r7];
	add.f64 	%fd6, %fd4, %fd5;
	st.shared.f64 	[%r7], %fd6;
$L__BB3_5:
	bar.warp.sync 	%r4;
	setp.gt.u32 	%p6, %r2, 1015;
	setp.gt.u32 	%p7, %r6, 7;
	or.pred  	%p8, %p6, %p7;
	@%p8 bra 	$L__BB3_7;
	ld.shared.f64 	%fd7, [%r7+64];
	ld.shared.f64 	%fd8, [%r7];
	add.f64 	%fd9, %fd7, %fd8;
	st.shared.f64 	[%r7], %fd9;
$L__BB3_7:
	bar.warp.sync 	%r4;
	setp.gt.u32 	%p9, %r2, 1019;
	setp.gt.u32 	%p10, %r6, 3;
	or.pred  	%p11, %p9, %p10;
	@%p11 bra 	$L__BB3_9;
	ld.shared.f64 	%fd10, [%r7+32];
	ld.shared.f64 	%fd11, [%r7];
	add.f64 	%fd12, %fd10, %fd11;
	st.shared.f64 	[%r7], %fd12;
$L__BB3_9:
	bar.warp.sync 	%r4;
	setp.gt.u32 	%p12, %r2, 1021;
	setp.gt.u32 	%p13, %r6, 1;
	or.pred  	%p14, %p12, %p13;
	@%p14 bra 	$L__BB3_11;
	ld.shared.f64 	%fd13, [%r7+16];
	ld.shared.f64 	%fd14, [%r7];
	add.f64 	%fd15, %fd13, %fd14;
	st.shared.f64 	[%r7], %fd15;
$L__BB3_11:
	bar.warp.sync 	%r4;
	setp.eq.s32 	%p15, %r2, 1023;
	setp.ne.s32 	%p16, %r5, 0;
	or.pred  	%p17, %p15, %p16;
	@%p17 bra 	$L__BB3_13;
	ld.shared.f64 	%fd16, [%r7+8];
	ld.shared.f64 	%fd17, [%r7];
	add.f64 	%fd18, %fd16, %fd17;
	st.shared.f64 	[%r7], %fd18;
$L__BB3_13:
	bar.warp.sync 	%r4;
$L__BB3_14:
	setp.ne.s32 	%p18, %r5, 0;
	@%p18 bra 	$L__BB3_16;
	ld.shared.f64 	%fd19, [%r7];
	atom.global.add.f64 	%fd20, [%rd1], %fd19;
$L__BB3_16:
	ret;

}
	// .globl	_Z4dot4PKdS0_Pdm
.visible .entry _Z4dot4PKdS0_Pdm(
	.param .u64 .ptr .align 1 _Z4dot4PKdS0_Pdm_param_0,
	.param .u64 .ptr .align 1 _Z4dot4PKdS0_Pdm_param_1,
	.param .u64 .ptr .align 1 _Z4dot4PKdS0_Pdm_param_2,
	.param .u64 _Z4dot4PKdS0_Pdm_param_3
)
{
	.reg .pred 	%p<27>;
	.reg .b32 	%r<56>;
	.reg .b64 	%rd<13>;
	.reg .b64 	%fd<30>;
	// demoted variable
	.shared .align 8 .b8 _ZZ4dot4PKdS0_PdmE4data[8192];
	ld.param.u64 	%rd3, [_Z4dot4PKdS0_Pdm_param_0];
	ld.param.u64 	%rd4, [_Z4dot4PKdS0_Pdm_param_1];
	ld.param.u64 	%rd6, [_Z4dot4PKdS0_Pdm_param_2];
	ld.param.u64 	%rd5, [_Z4dot4PKdS0_Pdm_param_3];
	cvta.to.global.u64 	%rd1, %rd6;
	mov.u32 	%r7, %ctaid.x;
	mov.u32 	%r1, %ntid.x;
	mov.u32 	%r2, %tid.x;
	mad.lo.s32 	%r3, %r7, %r1, %r2;
	setp.ne.s32 	%p1, %r3, 0;
	@%p1 bra 	$L__BB4_2;
	mov.b64 	%rd7, 0;
	st.global.u64 	[%rd1], %rd7;
$L__BB4_2:
	mov.u32 	%r9, %tid.y;
	mov.u32 	%r10, %tid.z;
	mov.u32 	%r11, %ntid.y;
	mad.lo.s32 	%r12, %r10, %r11, %r9;
	mad.lo.s32 	%r13, %r12, %r1, %r2;
	and.b32  	%r14, %r13, 1073741792;
	mul.lo.s32 	%r15, %r1, %r11;
	mov.u32 	%r16, %ntid.z;
	mul.lo.s32 	%r17, %r15, %r16;
	sub.s32 	%r18, %r17, %r14;
	max.u32 	%r19, %r18, 32;
	sub.s32 	%r20, %r19, %r18;
	mov.b32 	%r21, -1;
	shr.u32 	%r4, %r21, %r20;
	// begin inline asm
	mov.u32 %r8, %lanemask_lt;
	// end inline asm
	and.b32  	%r22, %r8, %r4;
	popc.b32 	%r5, %r22;
	cvt.s64.s32 	%rd2, %r3;
	setp.le.u64 	%p2, %rd5, %rd2;
	@%p2 bra 	$L__BB4_14;
	cvta.to.global.u64 	%rd8, %rd3;
	shl.b64 	%rd9, %rd2, 3;
	add.s64 	%rd10, %rd8, %rd9;
	ld.global.f64 	%fd2, [%rd10];
	cvta.to.global.u64 	%rd11, %rd4;
	add.s64 	%rd12, %rd11, %rd9;
	ld.global.f64 	%fd3, [%rd12];
	mul.f64 	%fd4, %fd2, %fd3;
	shl.b32 	%r23, %r2, 3;
	mov.u32 	%r24, _ZZ4dot4PKdS0_PdmE4data;
	add.s32 	%r6, %r24, %r23;
	st.shared.f64 	[%r6], %fd4;
	bar.warp.sync 	%r4;
	setp.gt.u32 	%p3, %r2, 1007;
	setp.gt.u32 	%p4, %r5, 15;
	or.pred  	%p5, %p3, %p4;
	@%p5 bra 	$L__BB4_5;
	// begin inline asm
	activemask.b32 %r26;
	// end inline asm
	ld.shared.f64 	%fd5, [%r6+128];
	ld.shared.f64 	%fd6, [%r6];
	add.f64 	%fd7, %fd5, %fd6;
	st.shared.f64 	[%r6], %fd7;
	bar.warp.sync 	%r26;
$L__BB4_5:
	setp.gt.u32 	%p6, %r2, 1015;
	setp.gt.u32 	%p7, %r5, 7;
	or.pred  	%p8, %p6, %p7;
	@%p8 bra 	$L__BB4_7;
	// begin inline asm
	activemask.b32 %r28;
	// end inline asm
	ld.shared.f64 	%fd8, [%r6+64];
	ld.shared.f64 	%fd9, [%r6];
	add.f64 	%fd10, %fd8, %fd9;
	st.shared.f64 	[%r6], %fd10;
	bar.warp.sync 	%r28;
$L__BB4_7:
	setp.gt.u32 	%p9, %r2, 1019;
	setp.gt.u32 	%p10, %r5, 3;
	or.pred  	%p11, %p9, %p10;
	@%p11 bra 	$L__BB4_9;
	// begin inline asm
	activemask.b32 %r30;
	// end inline asm
	ld.shared.f64 	%fd11, [%r6+32];
	ld.shared.f64 	%fd12, [%r6];
	add.f64 	%fd13, %fd11, %fd12;
	st.shared.f64 	[%r6], %fd13;
	bar.warp.sync 	%r30;
$L__BB4_9:
	setp.gt.u32 	%p12, %r2, 1021;
	setp.gt.u32 	%p13, %r5, 1;
	or.pred  	%p14, %p12, %p13;
	@%p14 bra 	$L__BB4_11;
	// begin inline asm
	activemask.b32 %r32;
	// end inline asm
	ld.shared.f64 	%fd14, [%r6+16];
	ld.shared.f64 	%fd15, [%r6];
	add.f64 	%fd16, %fd14, %fd15;
	st.shared.f64 	[%r6], %fd16;
	bar.warp.sync 	%r32;
$L__BB4_11:
	bar.sync 	0;
	setp.gt.u32 	%p15, %r2, 31;
	@%p15 bra 	$L__BB4_14;
	shl.b32 	%r53, %r5, 8;
	mov.u32 	%r54, _ZZ4dot4PKdS0_PdmE4data;
	add.s32 	%r55, %r54, %r53;
	ld.shared.f64 	%fd27, [%r55];
	ld.shared.f64 	%fd28, [%r55+8];
	add.f64 	%fd17, %fd27, %fd28;
	// begin inline asm
	mov.b64 {%r33,%r34}, %fd17;
	// end inline asm
	shfl.sync.down.b32	%r36|%p16, %r34, 16, 31, -1;
	shfl.sync.down.b32	%r35|%p17, %r33, 16, 31, -1;
	// begin inline asm
	mov.b64 %fd18, {%r35,%r36};
	// end inline asm
	add.f64 	%fd19, %fd17, %fd18;
	// begin inline asm
	mov.b64 {%r37,%r38}, %fd19;
	// end inline asm
	shfl.sync.down.b32	%r40|%p18, %r38, 8, 31, -1;
	shfl.sync.down.b32	%r39|%p19, %r37, 8, 31, -1;
	// begin inline asm
	mov.b64 %fd20, {%r39,%r40};
	// end inline asm
	add.f64 	%fd21, %fd19, %fd20;
	// begin inline asm
	mov.b64 {%r41,%r42}, %fd21;
	// end inline asm
	shfl.sync.down.b32	%r44|%p20, %r42, 4, 31, -1;
	shfl.sync.down.b32	%r43|%p21, %r41, 4, 31, -1;
	// begin inline asm
	mov.b64 %fd22, {%r43,%r44};
	// end inline asm
	add.f64 	%fd23, %fd21, %fd22;
	// begin inline asm
	mov.b64 {%r45,%r46}, %fd23;
	// end inline asm
	shfl.sync.down.b32	%r48|%p22, %r46, 2, 31, -1;
	shfl.sync.down.b32	%r47|%p23, %r45, 2, 31, -1;
	// begin inline asm
	mov.b64 %fd24, {%r47,%r48};
	// end inline asm
	add.f64 	%fd25, %fd23, %fd24;
	// begin inline asm
	mov.b64 {%r49,%r50}, %fd25;
	// end inline asm
	shfl.sync.down.b32	%r52|%p24, %r50, 1, 31, -1;
	shfl.sync.down.b32	%r51|%p25, %r49, 1, 31, -1;
	// begin inline asm
	mov.b64 %fd26, {%r51,%r52};
	// end inline asm
	add.f64 	%fd1, %fd25, %fd26;
	setp.ne.s32 	%p26, %r2, 0;
	@%p26 bra 	$L__BB4_14;
	atom.global.add.f64 	%fd29, [%rd1], %fd1;
$L__BB4_14:
	ret;

}
	// .globl	_Z4dot5PKdS0_Pdm
.visible .entry _Z4dot5PKdS0_Pdm(
	.param .u64 .ptr .align 1 _Z4dot5PKdS0_Pdm_param_0,
	.param .u64 .ptr .align 1 _Z4dot5PKdS0_Pdm_param_1,
	.param .u64 .ptr .align 1 _Z4dot5PKdS0_Pdm_param_2,
	.param .u64 _Z4dot5PKdS0_Pdm_param_3
)
{
	.reg .pred 	%p<14>;
	.reg .b32 	%r<14>;
	.reg .b64 	%rd<13>;
	.reg .b64 	%fd<36>;
	// demoted variable
	.shared .align 8 .b8 _ZZ4dot5PKdS0_PdmE4data[8192];
	ld.param.u64 	%rd3, [_Z4dot5PKdS0_Pdm_param_0];
	ld.param.u64 	%rd4, [_Z4dot5PKdS0_Pdm_param_1];
	ld.param.u64 	%rd6, [_Z4dot5PKdS0_Pdm_param_2];
	ld.param.u64 	%rd5, [_Z4dot5PKdS0_Pdm_param_3];
	cvta.to.global.u64 	%rd1, %rd6;
	mov.u32 	%r4, %ctaid.x;
	mov.u32 	%r5, %ntid.x;
	mov.u32 	%r1, %tid.x;
	mad.lo.s32 	%r2, %r4, %r5, %r1;
	setp.ne.s32 	%p1, %r2, 0;
	@%p1 bra 	$L__BB5_2;
	mov.b64 	%rd7, 0;
	st.global.u64 	[%rd1], %rd7;
$L__BB5_2:
	cvt.s64.s32 	%rd2, %r2;
	setp.le.u64 	%p2, %rd5, %rd2;
	@%p2 bra 	$L__BB5_23;
	cvta.to.global.u64 	%rd8, %rd3;
	shl.b64 	%rd9, %rd2, 3;
	add.s64 	%rd10, %rd8, %rd9;
	ld.global.f64 	%fd1, [%rd10];
	cvta.to.global.u64 	%rd11, %rd4;
	add.s64 	%rd12, %rd11, %rd9;
	ld.global.f64 	%fd2, [%rd12];
	mul.f64 	%fd3, %fd1, %fd2;
	shl.b32 	%r6, %r1, 3;
	mov.u32 	%r7, _ZZ4dot5PKdS0_PdmE4data;
	add.s32 	%r3, %r7, %r6;
	st.shared.f64 	[%r3], %fd3;
	bar.sync 	0;
	setp.gt.u32 	%p3, %r1, 511;
	@%p3 bra 	$L__BB5_5;
	ld.shared.f64 	%fd4, [%r3+4096];
	ld.shared.f64 	%fd5, [%r3];
	add.f64 	%fd6, %fd4, %fd5;
	st.shared.f64 	[%r3], %fd6;
$L__BB5_5:
	bar.sync 	0;
	setp.gt.u32 	%p4, %r1, 255;
	@%p4 bra 	$L__BB5_7;
	ld.shared.f64 	%fd7, [%r3+2048];
	ld.shared.f64 	%fd8, [%r3];
	add.f64 	%fd9, %fd7, %fd8;
	st.shared.f64 	[%r3], %fd9;
$L__BB5_7:
	bar.sync 	0;
	setp.gt.u32 	%p5, %r1, 127;
	@%p5 bra 	$L__BB5_9;
	ld.shared.f64 	%fd10, [%r3+1024];
	ld.shared.f64 	%fd11, [%r3];
	add.f64 	%fd12, %fd10, %fd11;
	st.shared.f64 	[%r3], %fd12;
$L__BB5_9:
	bar.sync 	0;
	setp.gt.u32 	%p6, %r1, 63;
	@%p6 bra 	$L__BB5_11;
	ld.shared.f64 	%fd13, [%r3+512];
	ld.shared.f64 	%fd14, [%r3];
	add.f64 	%fd15, %fd13, %fd14;
	st.shared.f64 	[%r3], %fd15;
$L__BB5_11:
	bar.sync 	0;
	setp.gt.u32 	%p7, %r1, 31;
	@%p7 bra 	$L__BB5_13;
	// begin inline asm
	activemask.b32 %r8;
	// end inline asm
	ld.shared.f64 	%fd16, [%r3+256];
	ld.shared.f64 	%fd17, [%r3];
	add.f64 	%fd18, %fd16, %fd17;
	st.shared.f64 	[%r3], %fd18;
	bar.warp.sync 	%r8;
$L__BB5_13:
	setp.gt.u32 	%p8, %r1, 15;
	@%p8 bra 	$L__BB5_15;
	// begin inline asm
	activemask.b32 %r9;
	// end inline asm
	ld.shared.f64 	%fd19, [%r3+128];
	ld.shared.f64 	%fd20, [%r3];
	add.f64 	%fd21, %fd19, %fd20;
	st.shared.f64 	[%r3], %fd21;
	bar.warp.sync 	%r9;
$L__BB5_15:
	setp.gt.u32 	%p9, %r1, 7;
	@%p9 bra 	$L__BB5_17;
	// begin inline asm
	activemask.b32 %r10;
	// end inline asm
	ld.shared.f64 	%fd22, [%r3+64];
	ld.shared.f64 	%fd23, [%r3];
	add.f64 	%fd24, %fd22, %fd23;
	st.shared.f64 	[%r3], %fd24;
	bar.warp.sync 	%r10;
$L__BB5_17:
	setp.gt.u32 	%p10, %r1, 3;
	@%p10 bra 	$L__BB5_19;
	// begin inline asm
	activemask.b32 %r11;
	// end inline asm
	ld.shared.f64 	%fd25, [%r3+32];
	ld.shared.f64 	%fd26, [%r3];
	add.f64 	%fd27, %fd25, %fd26;
	st.shared.f64 	[%r3], %fd27;
	bar.warp.sync 	%r11;
$L__BB5_19:
	setp.gt.u32 	%p11, %r1, 1;
	@%p11 bra 	$L__BB5_21;
	// begin inline asm
	activemask.b32 %r12;
	// end inline asm
	ld.shared.f64 	%fd28, [%r3+16];
	ld.shared.f64 	%fd29, [%r3];
	add.f64 	%fd30, %fd28, %fd29;
	st.shared.f64 	[%r3], %fd30;
	bar.warp.sync 	%r12;
$L__BB5_21:
	setp.ne.s32 	%p12, %r1, 0;
	@%p12 bra 	$L__BB5_25;
	// begin inline asm
	activemask.b32 %r13;
	// end inline asm
	ld.shared.f64 	%fd31, [_ZZ4dot5PKdS0_PdmE4data+8];
	ld.shared.f64 	%fd32, [%r3];
	add.f64 	%fd33, %fd31, %fd32;
	st.shared.f64 	[%r3], %fd33;
	bar.warp.sync 	%r13;
$L__BB5_23:
	setp.ne.s32 	%p13, %r1, 0;
	@%p13 bra 	$L__BB5_25;
	ld.shared.f64 	%fd34, [_ZZ4dot5PKdS0_PdmE4data];
	atom.global.add.f64 	%fd35, [%rd1], %fd34;
$L__BB5_25:
	ret;

}
	// .globl	_Z4dot6PKdS0_Pdm
.visible .entry _Z4dot6PKdS0_Pdm(
	.param .u64 .ptr .align 1 _Z4dot6PKdS0_Pdm_param_0,
	.param .u64 .ptr .align 1 _Z4dot6PKdS0_Pdm_param_1,
	.param .u64 .ptr .align 1 _Z4dot6PKdS0_Pdm_param_2,
	.param .u64 _Z4dot6PKdS0_Pdm_param_3
)
{
	.reg .pred 	%p<25>;
	.reg .b32 	%r<68>;
	.reg .b64 	%rd<13>;
	.reg .b64 	%fd<27>;
	// demoted variable
	.shared .align 8 .b8 _ZZ4dot6PKdS0_PdmE4data[8192];
	ld.param.u64 	%rd3, [_Z4dot6PKdS0_Pdm_param_0];
	ld.param.u64 	%rd4, [_Z4dot6PKdS0_Pdm_param_1];
	ld.param.u64 	%rd6, [_Z4dot6PKdS0_Pdm_param_2];
	ld.param.u64 	%rd5, [_Z4dot6PKdS0_Pdm_param_3];
	cvta.to.global.u64 	%rd1, %rd6;
	mov.u32 	%r6, %ctaid.x;
	mov.u32 	%r1, %ntid.x;
	mov.u32 	%r2, %tid.x;
	mad.lo.s32 	%r3, %r6, %r1, %r2;
	setp.ne.s32 	%p1, %r3, 0;
	@%p1 bra 	$L__BB6_2;
	mov.b64 	%rd7, 0;
	st.global.u64 	[%rd1], %rd7;
$L__BB6_2:
	mov.u32 	%r8, %tid.y;
	mov.u32 	%r9, %tid.z;
	mov.u32 	%r10, %ntid.y;
	mad.lo.s32 	%r11, %r9, %r10, %r8;
	mad.lo.s32 	%r12, %r11, %r1, %r2;
	and.b32  	%r13, %r12, 1073741792;
	mul.lo.s32 	%r14, %r1, %r10;
	mov.u32 	%r15, %ntid.z;
	mul.lo.s32 	%r16, %r14, %r15;
	sub.s32 	%r17, %r16, %r13;
	max.u32 	%r18, %r17, 32;
	sub.s32 	%r19, %r18, %r17;
	mov.b32 	%r20, -1;
	shr.u32 	%r4, %r20, %r19;
	// begin inline asm
	mov.u32 %r7, %lanemask_lt;
	// end inline asm
	and.b32  	%r5, %r7, %r4;
	cvt.s64.s32 	%rd2, %r3;
	setp.le.u64 	%p2, %rd5, %rd2;
	@%p2 bra 	$L__BB6_6;
	cvta.to.global.u64 	%rd8, %rd3;
	shl.b64 	%rd9, %rd2, 3;
	add.s64 	%rd10, %rd8, %rd9;
	ld.global.f64 	%fd12, [%rd10];
	cvta.to.global.u64 	%rd11, %rd4;
	add.s64 	%rd12, %rd11, %rd9;
	ld.global.f64 	%fd13, [%rd12];
	mul.f64 	%fd14, %fd12, %fd13;
	shl.b32 	%r41, %r2, 3;
	mov.u32 	%r42, _ZZ4dot6PKdS0_PdmE4data;
	add.s32 	%r43, %r42, %r41;
	st.shared.f64 	[%r43], %fd14;
	bar.warp.sync 	%r4;
	ld.shared.f64 	%fd2, [%r43];
	// begin inline asm
	mov.b64 {%r21,%r22}, %fd2;
	// end inline asm
	shfl.sync.down.b32	%r24|%p3, %r22, 16, 31, -1;
	shfl.sync.down.b32	%r23|%p4, %r21, 16, 31, -1;
	// begin inline asm
	mov.b64 %fd3, {%r23,%r24};
	// end inline asm
	add.f64 	%fd4, %fd2, %fd3;
	// begin inline asm
	mov.b64 {%r25,%r26}, %fd4;
	// end inline asm
	shfl.sync.down.b32	%r28|%p5, %r26, 8, 31, -1;
	shfl.sync.down.b32	%r27|%p6, %r25, 8, 31, -1;
	// begin inline asm
	mov.b64 %fd5, {%r27,%r28};
	// end inline asm
	add.f64 	%fd6, %fd4, %fd5;
	// begin inline asm
	mov.b64 {%r29,%r30}, %fd6;
	// end inline asm
	shfl.sync.down.b32	%r32|%p7, %r30, 4, 31, -1;
	shfl.sync.down.b32	%r31|%p8, %r29, 4, 31, -1;
	// begin inline asm
	mov.b64 %fd7, {%r31,%r32};
	// end inline asm
	add.f64 	%fd8, %fd6, %fd7;
	// begin inline asm
	mov.b64 {%r33,%r34}, %fd8;
	// end inline asm
	shfl.sync.down.b32	%r36|%p9, %r34, 2, 31, -1;
	shfl.sync.down.b32	%r35|%p10, %r33, 2, 31, -1;
	// begin inline asm
	mov.b64 %fd9, {%r35,%r36};
	// end inline asm
	add.f64 	%fd10, %fd8, %fd9;
	// begin inline asm
	mov.b64 {%r37,%r38}, %fd10;
	// end inline asm
	shfl.sync.down.b32	%r40|%p11, %r38, 1, 31, -1;
	shfl.sync.down.b32	%r39|%p12, %r37, 1, 31, -1;
	// begin inline asm
	mov.b64 %fd11, {%r39,%r40};
	// end inline asm
	add.f64 	%fd15, %fd10, %fd11;
	st.shared.f64 	[%r43], %fd15;
	bar.sync 	0;
	setp.gt.u32 	%p13, %r2, 31;
	@%p13 bra 	$L__BB6_6;
	popc.b32 	%r64, %r5;
	shl.b32 	%r65, %r64, 8;
	mov.u32 	%r66, _ZZ4dot6PKdS0_PdmE4data;
	add.s32 	%r67, %r66, %r65;
	ld.shared.f64 	%fd16, [%r67];
	// begin inline asm
	mov.b64 {%r44,%r45}, %fd16;
	// end inline asm
	shfl.sync.down.b32	%r47|%p14, %r45, 16, 31, -1;
	shfl.sync.down.b32	%r46|%p15, %r44, 16, 31, -1;
	// begin inline asm
	mov.b64 %fd17, {%r46,%r47};
	// end inline asm
	add.f64 	%fd18, %fd16, %fd17;
	// begin inline asm
	mov.b64 {%r48,%r49}, %fd18;
	// end inline asm
	shfl.sync.down.b32	%r51|%p16, %r49, 8, 31, -1;
	shfl.sync.down.b32	%r50|%p17, %r48, 8, 31, -1;
	// begin inline asm
	mov.b64 %fd19, {%r50,%r51};
	// end inline asm
	add.f64 	%fd20, %fd18, %fd19;
	// begin inline asm
	mov.b64 {%r52,%r53}, %fd20;
	// end inline asm
	shfl.sync.down.b32	%r55|%p18, %r53, 4, 31, -1;
	shfl.sync.down.b32	%r54|%p19, %r52, 4, 31, -1;
	// begin inline asm
	mov.b64 %fd21, {%r54,%r55};
	// end inline asm
	add.f64 	%fd22, %fd20, %fd21;
	// begin inline asm
	mov.b64 {%r56,%r57}, %fd22;
	// end inline asm
	shfl.sync.down.b32	%r59|%p20, %r57, 2, 31, -1;
	shfl.sync.down.b32	%r58|%p21, %r56, 2, 31, -1;
	// begin inline asm
	mov.b64 %fd23, {%r58,%r59};
	// end inline asm
	add.f64 	%fd24, %fd22, %fd23;
	// begin inline asm
	mov.b64 {%r60,%r61}, %fd24;
	// end inline asm
	shfl.sync.down.b32	%r63|%p22, %r61, 1, 31, -1;
	shfl.sync.down.b32	%r62|%p23, %r60, 1, 31, -1;
	// begin inline asm
	mov.b64 %fd25, {%r62,%r63};
	// end inline asm
	add.f64 	%fd1, %fd24, %fd25;
	setp.ne.s32 	%p24, %r2, 0;
	@%p24 bra 	$L__BB6_6;
	atom.global.add.f64 	%fd26, [%rd1], %fd1;
$L__BB6_6:
	ret;

}
	// .globl	_Z5axpbydPKddPdm
.visible .entry _Z5axpbydPKddPdm(
	.param .f64 _Z5axpbydPKddPdm_param_0,
	.param .u64 .ptr .align 1 _Z5axpbydPKddPdm_param_1,
	.param .f64 _Z5axpbydPKddPdm_param_2,
	.param .u64 .ptr .align 1 _Z5axpbydPKddPdm_param_3,
	.param .u64 _Z5axpbydPKddPdm_param_4
)
{
	.reg .pred 	%p<2>;
	.reg .b32 	%r<5>;
	.reg .b64 	%rd<10>;
	.reg .b64 	%fd<7>;

	ld.param.f64 	%fd1, [_Z5axpbydPKddPdm_param_0];
	ld.param.u64 	%rd2, [_Z5axpbydPKddPdm_param_1];
	ld.param.f64 	%fd2, [_Z5axpbydPKddPdm_param_2];
	ld.param.u64 	%rd3, [_Z5axpbydPKddPdm_param_3];
	ld.param.u64 	%rd4, [_Z5axpbydPKddPdm_param_4];
	mov.u32 	%r1, %ctaid.x;
	mov.u32 	%r2, %ntid.x;
	mov.u32 	%r3, %tid.x;
	mad.lo.s32 	%r4, %r1, %r2, %r3;
	cvt.s64.s32 	%rd1, %r4;
	setp.le.u64 	%p1, %rd4, %rd1;
	@%p1 bra 	$L__BB7_2;
	cvta.to.global.u64 	%rd5, %rd2;
	cvta.to.global.u64 	%rd6, %rd3;
	shl.b64 	%rd7, %rd1, 3;
	add.s64 	%rd8, %rd5, %rd7;
	ld.global.f64 	%fd3, [%rd8];
	add.s64 	%rd9, %rd6, %rd7;
	ld.global.f64 	%fd4, [%rd9];
	mul.f64 	%fd5, %fd2, %fd4;
	fma.rn.f64 	%fd6, %fd1, %fd3, %fd5;
	st.global.f64 	[%rd9], %fd6;
$L__BB7_2:
	ret;

}


// ===== COMPILED SASS (sm_100) =====

	.target	sm_100

	.elftype	@"ET_EXEC"


//--------------------- .note.nv.tkinfo           --------------------------
	.section	.note.nv.tkinfo,"",@"SHT_NOTE"
	.sectionflags	@"SHF_NOTE_NV_TKINFO"
	.tkinfo
        /*0018*/ 	.word	0x00000002
        /*0030*/ 	.string	""
        /*0030*/ 	.string	"ptxas"
        /*0030*/ 	.string	"Cuda compilation tools, release 13.0, V13.0.88"
        /*0030*/ 	.string	"Build cuda_13.0.r13.0/compiler.36424714_0"
        /*0030*/ 	.string	"-arch sm_100 -m 64 "



//--------------------- .note.nv.cuinfo           --------------------------
	.section	.note.nv.cuinfo,"",@"SHT_NOTE"
	.sectionflags	@"SHF_NOTE_NV_CUINFO"
        /*0018*/ 	.short	0x0002
        /*001a*/ 	.short	0x0064
        /*001c*/ 	.short	0x0082
	.zero		2


//--------------------- .nv.info                  --------------------------
	.section	.nv.info,"",@"SHT_CUDA_INFO"
	.align	4


	//----- nvinfo : EIATTR_REGCOUNT
	.align		4
        /*0000*/ 	.byte	0x04, 0x2f
        /*0002*/ 	.short	(.L_1 - .L_0)
	.align		4
.L_0:
        /*0004*/ 	.word	index@(_Z14initializationPdS_S_S_m)
        /*0008*/ 	.word	0x0000000c


	//----- nvinfo : EIATTR_FRAME_SIZE
	.align		4
.L_1:
        /*000c*/ 	.byte	0x04, 0x11
        /*000e*/ 	.short	(.L_3 - .L_2)
	.align		4
.L_2:
        /*0010*/ 	.word	index@(_Z14initializationPdS_S_S_m)
        /*0014*/ 	.word	0x00000000


	//----- nvinfo : EIATTR_REGCOUNT
	.align		4
.L_3:
        /*0018*/ 	.byte	0x04, 0x2f
        /*001a*/ 	.short	(.L_5 - .L_4)
	.align		4
.L_4:
        /*001c*/ 	.word	index@(_Z4dot1PKdS0_Pdm)
        /*0020*/ 	.word	0x0000000e


	//----- nvinfo : EIATTR_FRAME_SIZE
	.align		4
.L_5:
        /*0024*/ 	.byte	0x04, 0x11
        /*0026*/ 	.short	(.L_7 - .L_6)
	.align		4
.L_6:
        /*0028*/ 	.word	index@(_Z4dot1PKdS0_Pdm)
        /*002c*/ 	.word	0x00000000


	//----- nvinfo : EIATTR_REGCOUNT
	.align		4
.L_7:
        /*0030*/ 	.byte	0x04, 0x2f
        /*0032*/ 	.short	(.L_9 - .L_8)
	.align		4
.L_8:
        /*0034*/ 	.word	index@(_Z4dot2PKdS0_Pdm)
        /*0038*/ 	.word	0x00000010


	//----- nvinfo : EIATTR_FRAME_SIZE
	.align		4
.L_9:
        /*003c*/ 	.byte	0x04, 0x11
        /*003e*/ 	.short	(.L_11 - .L_10)
	.align		4
.L_10:
        /*0040*/ 	.word	index@(_Z4dot2PKdS0_Pdm)
        /*0044*/ 	.word	0x00000000


	//----- nvinfo : EIATTR_REGCOUNT
	.align		4
.L_11:
        /*0048*/ 	.byte	0x04, 0x2f
        /*004a*/ 	.short	(.L_13 - .L_12)
	.align		4
.L_12:
        /*004c*/ 	.word	index@(_Z4dot3PKdS0_Pdm)
        /*0050*/ 	.word	0x00000010


	//----- nvinfo : EIATTR_FRAME_SIZE
	.align		4
.L_13:
        /*0054*/ 	.byte	0x04, 0x11
        /*0056*/ 	.short	(.L_15 - .L_14)
	.align		4
.L_14:
        /*0058*/ 	.word	index@(_Z4dot3PKdS0_Pdm)
        /*005c*/ 	.word	0x00000000


	//----- nvinfo : EIATTR_REGCOUNT
	.align		4
.L_15:
        /*0060*/ 	.byte	0x04, 0x2f
        /*0062*/ 	.short	(.L_17 - .L_16)
	.align		4
.L_16:
        /*0064*/ 	.word	index@(_Z4dot4PKdS0_Pdm)
        /*0068*/ 	.word	0x00000010


	//----- nvinfo : EIATTR_FRAME_SIZE
	.align		4
.L_17:
        /*006c*/ 	.byte	0x04, 0x11
        /*006e*/ 	.short	(.L_19 - .L_18)
	.align		4
.L_18:
        /*0070*/ 	.word	index@(_Z4dot4PKdS0_Pdm)
        /*0074*/ 	.word	0x00000000


	//----- nvinfo : EIATTR_REGCOUNT
	.align		4
.L_19:
        /*0078*/ 	.byte	0x04, 0x2f
        /*007a*/ 	.short	(.L_21 - .L_20)
	.align		4
.L_20:
        /*007c*/ 	.word	index@(_Z4dot5PKdS0_Pdm)
        /*0080*/ 	.word	0x0000000e


	//----- nvinfo : EIATTR_FRAME_SIZE
	.align		4
.L_21:
        /*0084*/ 	.byte	0x04, 0x11
        /*0086*/ 	.short	(.L_23 - .L_22)
	.align		4
.L_22:
        /*0088*/ 	.word	index@(_Z4dot5PKdS0_Pdm)
        /*008c*/ 	.word	0x00000000


	//----- nvinfo : EIATTR_REGCOUNT
	.align		4
.L_23:
        /*0090*/ 	.byte	0x04, 0x2f
        /*0092*/ 	.short	(.L_25 - .L_24)
	.align		4
.L_24:
        /*0094*/ 	.word	index@(_Z4dot6PKdS0_Pdm)
        /*0098*/ 	.word	0x00000015


	//----- nvinfo : EIATTR_FRAME_SIZE
	.align		4
.L_25:
        /*009c*/ 	.byte	0x04, 0x11
        /*009e*/ 	.short	(.L_27 - .L_26)
	.align		4
.L_26:
        /*00a0*/ 	.word	index@(_Z4dot6PKdS0_Pdm)
        /*00a4*/ 	.word	0x00000000


	//----- nvinfo : EIATTR_REGCOUNT
	.align		4
.L_27:
        /*00a8*/ 	.byte	0x04, 0x2f
        /*00aa*/ 	.short	(.L_29 - .L_28)
	.align		4
.L_28:
        /*00ac*/ 	.word	index@(_Z5axpbydPKddPdm)
        /*00b0*/ 	.word	0x0000000c


	//----- nvinfo : EIATTR_FRAME_SIZE
	.align		4
.L_29:
        /*00b4*/ 	.byte	0x04, 0x11
        /*00b6*/ 	.short	(.L_31 - .L_30)
	.align		4
.L_30:
        /*00b8*/ 	.word	index@(_Z5axpbydPKddPdm)
        /*00bc*/ 	.word	0x00000000


	//----- nvinfo : EIATTR_MIN_STACK_SIZE
	.align		4
.L_31:
        /*00c0*/ 	.byte	0x04, 0x12
        /*00c2*/ 	.short	(.L_33 - .L_32)
	.align		4
.L_32:
        /*00c4*/ 	.word	index@(_Z5axpbydPKddPdm)
        /*00c8*/ 	.word	0x00000000


	//----- nvinfo : EIATTR_MIN_STACK_SIZE
	.align		4
.L_33:
        /*00cc*/ 	.byte	0x04, 0x12
        /*00ce*/ 	.short	(.L_35 - .L_34)
	.align		4
.L_34:
        /*00d0*/ 	.word	index@(_Z4dot6PKdS0_Pdm)
        /*00d4*/ 	.word	0x00000000


	//----- nvinfo : EIATTR_MIN_STACK_SIZE
	.align		4
.L_35:
        /*00d8*/ 	.byte	0x04, 0x12
        /*00da*/ 	.short	(.L_37 - .L_36)
	.align		4
.L_36:
        /*00dc*/ 	.word	index@(_Z4dot5PKdS0_Pdm)
        /*00e0*/ 	.word	0x00000000


	//----- nvinfo : EIATTR_MIN_STACK_SIZE
	.align		4
.L_37:
        /*00e4*/ 	.byte	0x04, 0x12
        /*00e6*/ 	.short	(.L_39 - .L_38)
	.align		4
.L_38:
        /*00e8*/ 	.word	index@(_Z4dot4PKdS0_Pdm)
        /*00ec*/ 	.word	0x00000000


	//----- nvinfo : EIATTR_MIN_STACK_SIZE
	.align		4
.L_39:
        /*00f0*/ 	.byte	0x04, 0x12
        /*00f2*/ 	.short	(.L_41 - .L_40)
	.align		4
.L_40:
        /*00f4*/ 	.word	index@(_Z4dot3PKdS0_Pdm)
        /*00f8*/ 	.word	0x00000000


	//----- nvinfo : EIATTR_MIN_STACK_SIZE
	.align		4
.L_41:
        /*00fc*/ 	.byte	0x04, 0x12
        /*00fe*/ 	.short	(.L_43 - .L_42)
	.align		4
.L_42:
        /*0100*/ 	.word	index@(_Z4dot2PKdS0_Pdm)
        /*0104*/ 	.word	0x00000000


	//----- nvinfo : EIATTR_MIN_STACK_SIZE
	.align		4
.L_43:
        /*0108*/ 	.byte	0x04, 0x12
        /*010a*/ 	.short	(.L_45 - .L_44)
	.align		4
.L_44:
        /*010c*/ 	.word	index@(_Z4dot1PKdS0_Pdm)
        /*0110*/ 	.word	0x00000000


	//----- nvinfo : EIATTR_MIN_STACK_SIZE
	.align		4
.L_45:
        /*0114*/ 	.byte	0x04, 0x12
        /*0116*/ 	.short	(.L_47 - .L_46)
	.align		4
.L_46:
        /*0118*/ 	.word	index@(_Z14initializationPdS_S_S_m)
        /*011c*/ 	.word	0x00000000
.L_47:


//--------------------- .nv.compat                --------------------------
	.section	.nv.compat,"",@"SHT_CUDA_COMPAT_INFO"
	.align	4
        /*0000*/ 	.byte	0x02, 0x09, 0x00, 0x00, 0x02, 0x02, 0x01, 0x00, 0x02, 0x05, 0x05, 0x00, 0x03, 0x07, 0x01, 0x01
        /*0010*/ 	.byte	0x02, 0x03, 0x00, 0x00, 0x02, 0x06, 0x01, 0x00, 0x04, 0x0b, 0x08, 0x00, 0x01, 0x00, 0x00, 0x00
        /*0020*/ 	.byte	0x00, 0x00, 0x00, 0x00


//--------------------- .nv.info._Z5axpbydPKddPdm --------------------------
	.section	.nv.info._Z5axpbydPKddPdm,"",@"SHT_CUDA_INFO"
	.sectionflags	@""
	.align	4


	//----- nvinfo : EIATTR_CUDA_API_VERSION
	.align		4
        /*0000*/ 	.byte	0x04, 0x37
        /*0002*/ 	.short	(.L_49 - .L_48)
.L_48:
        /*0004*/ 	.word	0x00000082


	//----- nvinfo : EIATTR_KPARAM_INFO
	.align		4
.L_49:
        /*0008*/ 	.byte	0x04, 0x17
        /*000a*/ 	.short	(.L_51 - .L_50)
.L_50:
        /*000c*/ 	.word	0x00000000
        /*0010*/ 	.short	0x0004
        /*0012*/ 	.short	0x0020
        /*0014*/ 	.byte	0x00, 0xf0, 0x21, 0x00


	//----- nvinfo : EIATTR_KPARAM_INFO
	.align		4
.L_51:
        /*0018*/ 	.byte	0x04, 0x17
        /*001a*/ 	.short	(.L_53 - .L_52)
.L_52:
        /*001c*/ 	.word	0x00000000
        /*0020*/ 	.short	0x0003
        /*0022*/ 	.short	0x0018
        /*0024*/ 	.byte	0x00, 0xf5, 0x21, 0x00


	//----- nvinfo : EIATTR_KPARAM_INFO
	.align		4
.L_53:
        /*0028*/ 	.byte	0x04, 0x17
        /*002a*/ 	.short	(.L_55 - .L_54)
.L_54:
        /*002c*/ 	.word	0x00000000
        /*0030*/ 	.short	0x0002
        /*0032*/ 	.short	0x0010
        /*0034*/ 	.byte	0x00, 0xf0, 0x21, 0x00


	//----- nvinfo : EIATTR_KPARAM_INFO
	.align		4
.L_55:
        /*0038*/ 	.byte	0x04, 0x17
        /*003a*/ 	.short	(.L_57 - .L_56)
.L_56:
        /*003c*/ 	.word	0x00000000
        /*0040*/ 	.short	0x0001
        /*0042*/ 	.short	0x0008
        /*0044*/ 	.byte	0x00, 0xf5, 0x21, 0x00


	//----- nvinfo : EIATTR_KPARAM_INFO
	.align		4
.L_57:
        /*0048*/ 	.byte	0x04, 0x17
        /*004a*/ 	.short	(.L_59 - .L_58)
.L_58:
        /*004c*/ 	.word	0x00000000
        /*0050*/ 	.short	0x0000
        /*0052*/ 	.short	0x0000
        /*0054*/ 	.byte	0x00, 0xf0, 0x21, 0x00


	//----- nvinfo : EIATTR_SPARSE_MMA_MASK
	.align		4
.L_59:
        /*0058*/ 	.byte	0x03, 0x50
        /*005a*/ 	.short	0x0000


	//----- nvinfo : EIATTR_MAXREG_COUNT
	.align		4
        /*005c*/ 	.byte	0x03, 0x1b
        /*005e*/ 	.short	0x00ff


	//----- nvinfo : EIATTR_MERCURY_ISA_VERSION
	.align		4
        /*0060*/ 	.byte	0x03, 0x5f
        /*0062*/ 	.short	0x0101


	//----- nvinfo : EIATTR_VRC_CTA_INIT_COUNT
	.align		4
        /*0064*/ 	.byte	0x02, 0x4a
	.zero		1
	.zero		1


	//----- nvinfo : EIATTR_EXIT_INSTR_OFFSETS
	.align		4
        /*0068*/ 	.byte	0x04, 0x1c
        /*006a*/ 	.short	(.L_61 - .L_60)


	//   ....[0]....
.L_60:
        /*006c*/ 	.word	0x00000090


	//   ....[1]....
        /*0070*/ 	.word	0x000001a0


	//----- nvinfo : EIATTR_CBANK_PARAM_SIZE
	.align		4
.L_61:
        /*0074*/ 	.byte	0x03, 0x19
        /*0076*/ 	.short	0x0028


	//----- nvinfo : EIATTR_PARAM_CBANK
	.align		4
        /*0078*/ 	.byte	0x04, 0x0a
        /*007a*/ 	.short	(.L_63 - .L_62)
	.align		4
.L_62:
        /*007c*/ 	.word	index@(.nv.constant0._Z5axpbydPKddPdm)
        /*0080*/ 	.short	0x0380
        /*0082*/ 	.short	0x0028


	//----- nvinfo : EIATTR_SW_WAR
	.align		4
.L_63:
        /*0084*/ 	.byte	0x04, 0x36
        /*0086*/ 	.short	(.L_65 - .L_64)
.L_64:
        /*0088*/ 	.word	0x00000008
.L_65:


//--------------------- .nv.info._Z4dot6PKdS0_Pdm --------------------------
	.section	.nv.info._Z4dot6PKdS0_Pdm,"",@"SHT_CUDA_INFO"
	.sectionflags	@""
	.align	4


	//----- nvinfo : EIATTR_CUDA_API_VERSION
	.align		4
        /*0000*/ 	.byte	0x04, 0x37
        /*0002*/ 	.short	(.L_67 - .L_66)
.L_66:
        /*0004*/ 	.word	0x00000082


	//----- nvinfo : EIATTR_KPARAM_INFO
	.align		4
.L_67:
        /*0008*/ 	.byte	0x04, 0x17
        /*000a*/ 	.short	(.L_69 - .L_68)
.L_68:
        /*000c*/ 	.word	0x00000000
        /*0010*/ 	.short	0x0003
        /*0012*/ 	.short	0x0018
        /*0014*/ 	.byte	0x00, 0xf0, 0x21, 0x00


	//----- nvinfo : EIATTR_KPARAM_INFO
	.align		4
.L_69:
        /*0018*/ 	.byte	0x04, 0x17
        /*001a*/ 	.short	(.L_71 - .L_70)
.L_70:
        /*001c*/ 	.word	0x00000000
        /*0020*/ 	.short	0x0002
        /*0022*/ 	.short	0x0010
        /*0024*/ 	.byte	0x00, 0xf5, 0x21, 0x00


	//----- nvinfo : EIATTR_KPARAM_INFO
	.align		4
.L_71:
        /*0028*/ 	.byte	0x04, 0x17
        /*002a*/ 	.short	(.L_73 - .L_72)
.L_72:
        /*002c*/ 	.word	0x00000000
        /*0030*/ 	.short	0x0001
        /*0032*/ 	.short	0x0008
        /*0034*/ 	.byte	0x00, 0xf5, 0x21, 0x00


	//----- nvinfo : EIATTR_KPARAM_INFO
	.align		4
.L_73:
        /*0038*/ 	.byte	0x04, 0x17
        /*003a*/ 	.short	(.L_75 - .L_74)
.L_74:
        /*003c*/ 	.word	0x00000000
        /*0040*/ 	.short	0x0000
        /*0042*/ 	.short	0x0000
        /*0044*/ 	.byte	0x00, 0xf5, 0x21, 0x00


	//----- nvinfo : EIATTR_SPARSE_MMA_MASK
	.align		4
.L_75:
        /*0048*/ 	.byte	0x03, 0x50
        /*004a*/ 	.short	0x0000


	//----- nvinfo : EIATTR_MAXREG_COUNT
	.align		4
        /*004c*/ 	.byte	0x03, 0x1b
        /*004e*/ 	.short	0x00ff


	//----- nvinfo : EIATTR_NUM_BARRIERS
	.align		4
        /*0050*/ 	.byte	0x02, 0x4c
        /*0052*/ 	.byte	0x01
	.zero		1


	//----- nvinfo : EIATTR_MERCURY_ISA_VERSION
	.align		4
        /*0054*/ 	.byte	0x03, 0x5f
        /*0056*/ 	.short	0x0101


	//----- nvinfo : EIATTR_COOP_GROUP_MASK_REGIDS
	.align		4
        /*0058*/ 	.byte	0x04, 0x29
        /*005a*/ 	.short	(.L_77 - .L_76)


	//   ....[0]....
.L_76:
        /*005c*/ 	.word	0x05000004


	//   ....[1]....
        /*0060*/ 	.word	0xffffffff


	//   ....[2]....
        /*0064*/ 	.word	0xffffffff


	//   ....[3]....
        /*0068*/ 	.word	0xffffffff


	//   ....[4]....
        /*006c*/ 	.word	0xffffffff


	//   ....[5]....
        /*0070*/ 	.word	0xffffffff


	//   ....[6]....
        /*0074*/ 	.word	0xffffffff


	//   ....[7]....
        /*0078*/ 	.word	0xffffffff


	//   ....[8]....
        /*007c*/ 	.word	0xffffffff


	//   ....[9]....
        /*0080*/ 	.word	0xffffffff


	//   ....[10]....
        /*0084*/ 	.word	0xffffffff


	//   ....[11]....
        /*0088*/ 	.word	0xffffffff


	//   ....[12]....
        /*008c*/ 	.word	0xffffffff


	//   ....[13]....
        /*0090*/ 	.word	0xffffffff


	//   ....[14]....
        /*0094*/ 	.word	0xffffffff


	//   ....[15]....
        /*0098*/ 	.word	0xffffffff


	//   ....[16]....
        /*009c*/ 	.word	0xffffffff


	//   ....[17]....
        /*00a0*/ 	.word	0xffffffff


	//   ....[18]....
        /*00a4*/ 	.word	0xffffffff


	//   ....[19]....
        /*00a8*/ 	.word	0xffffffff


	//   ....[20]....
        /*00ac*/ 	.word	0xffffffff


	//   ....[21]....
        /*00b0*/ 	.word	0x05000005


	//   ....[22]....
        /*00b4*/ 	.word	0x05000005


	//   ....[23]....
        /*00b8*/ 	.word	0x05000005


	//   ....[24]....
        /*00bc*/ 	.word	0x05000005


	//   ....[25]....
        /*00c0*/ 	.word	0x05000005


	//   ....[26]....
        /*00c4*/ 	.word	0x05000005


	//   ....[27]....
        /*00c8*/ 	.word	0x05000005


	//   ....[28]....
        /*00cc*/ 	.word	0x05000005


	//   ....[29]....
        /*00d0*/ 	.word	0x05000005


	//   ....[30]....
        /*00d4*/ 	.word	0x05000005


	//----- nvinfo : EIATTR_COOP_GROUP_INSTR_OFFSETS
	.align		4
.L_77:
        /*00d8*/ 	.byte	0x04, 0x28
        /*00da*/ 	.short	(.L_79 - .L_78)


	//   ....[0]....
.L_78:
        /*00dc*/ 	.word	0x000002a0


	//   ....[1]....
        /*00e0*/ 	.word	0x000002e0


	//   ....[2]....
        /*00e4*/ 	.word	0x000002f0


	//   ....[3]....
        /*00e8*/ 	.word	0x00000310


	//   ....[4]....
        /*00ec*/ 	.word	0x00000320


	//   ....[5]....
        /*00f0*/ 	.word	0x00000360


	//   ....[6]....
        /*00f4*/ 	.word	0x00000370


	//   ....[7]....
        /*00f8*/ 	.word	0x000003b0


	//   ....[8]....
        /*00fc*/ 	.word	0x000003c0


	//   ....[9]....
        /*0100*/ 	.word	0x00000400


	//   ....[10]....
        /*0104*/ 	.word	0x00000410


	//   ....[11]....
        /*0108*/ 	.word	0x000004e0


	//   ....[12]....
        /*010c*/ 	.word	0x000004f0


	//   ....[13]....
        /*0110*/ 	.word	0x00000510


	//   ....[14]....
        /*0114*/ 	.word	0x00000520


	//   ....[15]....
        /*0118*/ 	.word	0x00000540


	//   ....[16]....
        /*011c*/ 	.word	0x00000550


	//   ....[17]....
        /*0120*/ 	.word	0x00000570


	//   ....[18]....
        /*0124*/ 	.word	0x00000580


	//   ....[19]....
        /*0128*/ 	.word	0x000005a0


	//   ....[20]....
        /*012c*/ 	.word	0x000005b0


	//   ....[21]....
        /*0130*/ 	.word	0x00000670


	//   ....[22]....
        /*0134*/ 	.word	0x00000700


	//   ....[23]....
        /*0138*/ 	.word	0x00000770


	//   ....[24]....
        /*013c*/ 	.word	0x000007c0


	//   ....[25]....
        /*0140*/ 	.word	0x00000830


	//   ....[26]....
        /*0144*/ 	.word	0x00000880


	//   ....[27]....
        /*0148*/ 	.word	0x000008f0


	//   ....[28]....
        /*014c*/ 	.word	0x00000940


	//   ....[29]....
        /*0150*/ 	.word	0x000009b0


	//   ....[30]....
        /*0154*/ 	.word	0x00000a00


	//----- nvinfo : EIATTR_VRC_CTA_INIT_COUNT
	.align		4
.L_79:
        /*0158*/ 	.byte	0x02, 0x4a
	.zero		1
	.zero		1


	//----- nvinfo : EIATTR_EXIT_INSTR_OFFSETS
	.align		4
        /*015c*/ 	.byte	0x04, 0x1c
        /*015e*/ 	.short	(.L_81 - .L_80)


	//   ....[0]....
.L_80:
        /*0160*/ 	.word	0x00000160


	//   ....[1]....
        /*0164*/ 	.word	0x00000470


	//   ....[2]....
        /*0168*/ 	.word	0x000005c0


	//   ....[3]....
        /*016c*/ 	.word	0x00000600


	//----- nvinfo : EIATTR_CRS_STACK_SIZE
	.align		4
.L_81:
        /*0170*/ 	.byte	0x04, 0x1e
        /*0172*/ 	.short	(.L_83 - .L_82)
.L_82:
        /*0174*/ 	.word	0x00000000


	//----- nvinfo : EIATTR_CBANK_PARAM_SIZE
	.align		4
.L_83:
        /*0178*/ 	.byte	0x03, 0x19
        /*017a*/ 	.short	0x0020


	//----- nvinfo : EIATTR_PARAM_CBANK
	.align		4
        /*017c*/ 	.byte	0x04, 0x0a
        /*017e*/ 	.short	(.L_85 - .L_84)
	.align		4
.L_84:
        /*0180*/ 	.word	index@(.nv.constant0._Z4dot6PKdS0_Pdm)
        /*0184*/ 	.short	0x0380
        /*0186*/ 	.short	0x0020


	//----- nvinfo : EIATTR_SW_WAR
	.align		4
.L_85:
        /*0188*/ 	.byte	0x04, 0x36
        /*018a*/ 	.short	(.L_87 - .L_86)
.L_86:
        /*018c*/ 	.word	0x00000008
.L_87:


//--------------------- .nv.info._Z4dot5PKdS0_Pdm --------------------------
	.section	.nv.info._Z4dot5PKdS0_Pdm,"",@"SHT_CUDA_INFO"
	.sectionflags	@""
	.align	4


	//----- nvinfo : EIATTR_CUDA_API_VERSION
	.align		4
        /*0000*/ 	.byte	0x04, 0x37
        /*0002*/ 	.short	(.L_89 - .L_88)
.L_88:
        /*0004*/ 	.word	0x00000082


	//----- nvinfo : EIATTR_KPARAM_INFO
	.align		4
.L_89:
        /*0008*/ 	.byte	0x04, 0x17
        /*000a*/ 	.short	(.L_91 - .L_90)
.L_90:
        /*000c*/ 	.word	0x00000000
        /*0010*/ 	.short	0x0003
        /*0012*/ 	.short	0x0018
        /*0014*/ 	.byte	0x00, 0xf0, 0x21, 0x00


	//----- nvinfo : EIATTR_KPARAM_INFO
	.align		4
.L_91:
        /*0018*/ 	.byte	0x04, 0x17
        /*001a*/ 	.short	(.L_93 - .L_92)
.L_92:
        /*001c*/ 	.word	0x00000000
        /*0020*/ 	.short	0x0002
        /*0022*/ 	.short	0x0010
        /*0024*/ 	.byte	0x00, 0xf5, 0x21, 0x00


	//----- nvinfo : EIATTR_KPARAM_INFO
	.align		4
.L_93:
        /*0028*/ 	.byte	0x04, 0x17
        /*002a*/ 	.short	(.L_95 - .L_94)
.L_94:
        /*002c*/ 	.word	0x00000000
        /*0030*/ 	.short	0x0001
        /*0032*/ 	.short	0x0008
        /*0034*/ 	.byte	0x00, 0xf5, 0x21, 0x00


	//----- nvinfo : EIATTR_KPARAM_INFO
	.align		4
.L_95:
        /*0038*/ 	.byte	0x04, 0x17
        /*003a*/ 	.short	(.L_97 - .L_96)
.L_96:
        /*003c*/ 	.word	0x00000000
        /*0040*/ 	.short	0x0000
        /*0042*/ 	.short	0x0000
        /*0044*/ 	.byte	0x00, 0xf5, 0x21, 0x00


	//----- nvinfo : EIATTR_SPARSE_MMA_MASK
	.align		4
.L_97:
        /*0048*/ 	.byte	0x03, 0x50
        /*004a*/ 	.short	0x0000


	//----- nvinfo : EIATTR_MAXREG_COUNT
	.align		4
        /*004c*/ 	.byte	0x03, 0x1b
        /*004e*/ 	.short	0x00ff


	//----- nvinfo : EIATTR_NUM_BARRIERS
	.align		4
        /*0050*/ 	.byte	0x02, 0x4c
        /*0052*/ 	.byte	0x01
	.zero		1


	//----- nvinfo : EIATTR_MERCURY_ISA_VERSION
	.align		4
        /*0054*/ 	.byte	0x03, 0x5f
        /*0056*/ 	.short	0x0101


	//----- nvinfo : EIATTR_COOP_GROUP_MASK_REGIDS
	.align		4
        /*0058*/ 	.byte	0x04, 0x29
        /*005a*/ 	.short	(.L_99 - .L_98)


	//   ....[0]....
.L_98:
        /*005c*/ 	.word	0x05000006


	//   ....[1]....
        /*0060*/ 	.word	0x05000006


	//   ....[2]....
        /*0064*/ 	.word	0x05000006


	//   ....[3]....
        /*0068*/ 	.word	0x05000006


	//   ....[4]....
        /*006c*/ 	.word	0x05000006


	//   ....[5]....
        /*0070*/ 	.word	0x05000006


	//   ....[6]....
        /*0074*/ 	.word	0x05000006


	//   ....[7]....
        /*0078*/ 	.word	0x05000006


	//   ....[8]....
        /*007c*/ 	.word	0x05000006


	//   ....[9]....
        /*0080*/ 	.word	0x05000006


	//   ....[10]....
        /*0084*/ 	.word	0x05000006


	//   ....[11]....
        /*0088*/ 	.word	0x05000006


	//----- nvinfo : EIATTR_COOP_GROUP_INSTR_OFFSETS
	.align		4
.L_99:
        /*008c*/ 	.byte	0x04, 0x28
        /*008e*/ 	.short	(.L_101 - .L_100)


	//   ....[0]....
.L_100:
        /*0090*/ 	.word	0x00000460


	//   ....[1]....
        /*0094*/ 	.word	0x00000510


	//   ....[2]....
        /*0098*/ 	.word	0x000005c0


	//   ....[3]....
        /*009c*/ 	.word	0x00000670


	//   ....[4]....
        /*00a0*/ 	.word	0x00000720


	//   ....[5]....
        /*00a4*/ 	.word	0x000007c0


	//   ....[6]....
        /*00a8*/ 	.word	0x00000870


	//   ....[7]....
        /*00ac*/ 	.word	0x000008c0


	//   ....[8]....
        /*00b0*/ 	.word	0x00000920


	//   ....[9]....
        /*00b4*/ 	.word	0x00000980


	//   ....[10]....
        /*00b8*/ 	.word	0x000009e0


	//   ....[11]....
        /*00bc*/ 	.word	0x00000a40


	//----- nvinfo : EIATTR_VRC_CTA_INIT_COUNT
	.align		4
.L_101:
        /*00c0*/ 	.byte	0x02, 0x4a
	.zero		1
	.zero		1


	//----- nvinfo : EIATTR_EXIT_INSTR_OFFSETS
	.align		4
        /*00c4*/ 	.byte	0x04, 0x1c
        /*00c6*/ 	.short	(.L_103 - .L_102)


	//   ....[0]....
.L_102:
        /*00c8*/ 	.word	0x00000740


	//   ....[1]....
        /*00cc*/ 	.word	0x000007e0


	//   ....[2]....
        /*00d0*/ 	.word	0x00000850


	//----- nvinfo : EIATTR_CRS_STACK_SIZE
	.align		4
.L_103:
        /*00d4*/ 	.byte	0x04, 0x1e
        /*00d6*/ 	.short	(.L_105 - .L_104)
.L_104:
        /*00d8*/ 	.word	0x00000000


	//----- nvinfo : EIATTR_CBANK_PARAM_SIZE
	.align		4
.L_105:
        /*00dc*/ 	.byte	0x03, 0x19
        /*00de*/ 	.short	0x0020


	//----- nvinfo : EIATTR_PARAM_CBANK
	.align		4
        /*00e0*/ 	.byte	0x04, 0x0a
        /*00e2*/ 	.short	(.L_107 - .L_106)
	.align		4
.L_106:
        /*00e4*/ 	.word	index@(.nv.constant0._Z4dot5PKdS0_Pdm)
        /*00e8*/ 	.short	0x0380
        /*00ea*/ 	.short	0x0020


	//----- nvinfo : EIATTR_SW_WAR
	.align		4
.L_107:
        /*00ec*/ 	.byte	0x04, 0x36
        /*00ee*/ 	.short	(.L_109 - .L_108)
.L_108:
        /*00f0*/ 	.word	0x00000008
.L_109:


//--------------------- .nv.info._Z4dot4PKdS0_Pdm --------------------------
	.section	.nv.info._Z4dot4PKdS0_Pdm,"",@"SHT_CUDA_INFO"
	.sectionflags	@""
	.align	4


	//----- nvinfo : EIATTR_CUDA_API_VERSION
	.align		4
        /*0000*/ 	.byte	0x04, 0x37
        /*0002*/ 	.short	(.L_111 - .L_110)
.L_110:
        /*0004*/ 	.word	0x00000082


	//----- nvinfo : EIATTR_KPARAM_INFO
	.align		4
.L_111:
        /*0008*/ 	.byte	0x04, 0x17
        /*000a*/ 	.short	(.L_113 - .L_112)
.L_112:
        /*000c*/ 	.word	0x00000000
        /*0010*/ 	.short	0x0003
        /*0012*/ 	.short	0x0018
        /*0014*/ 	.byte	0x00, 0xf0, 0x21, 0x00


	//----- nvinfo : EIATTR_KPARAM_INFO
	.align		4
.L_113:
        /*0018*/ 	.byte	0x04, 0x17
        /*001a*/ 	.short	(.L_115 - .L_114)
.L_114:
        /*001c*/ 	.word	0x00000000
        /*0020*/ 	.short	0x0002
        /*0022*/ 	.short	0x0010
        /*0024*/ 	.byte	0x00, 0xf5, 0x21, 0x00


	//----- nvinfo : EIATTR_KPARAM_INFO
	.align		4
.L_115:
        /*0028*/ 	.byte	0x04, 0x17
        /*002a*/ 	.short	(.L_117 - .L_116)
.L_116:
        /*002c*/ 	.word	0x00000000
        /*0030*/ 	.short	0x0001
        /*0032*/ 	.short	0x0008
        /*0034*/ 	.byte	0x00, 0xf5, 0x21, 0x00


	//----- nvinfo : EIATTR_KPARAM_INFO
	.align		4
.L_117:
        /*0038*/ 	.byte	0x04, 0x17
        /*003a*/ 	.short	(.L_119 - .L_118)
.L_118:
        /*003c*/ 	.word	0x00000000
        /*0040*/ 	.short	0x0000
        /*0042*/ 	.short	0x0000
        /*0044*/ 	.byte	0x00, 0xf5, 0x21, 0x00


	//----- nvinfo : EIATTR_SPARSE_MMA_MASK
	.align		4
.L_119:
        /*0048*/ 	.byte	0x03, 0x50
        /*004a*/ 	.short	0x0000


	//----- nvinfo : EIATTR_MAXREG_COUNT
	.align		4
        /*004c*/ 	.byte	0x03, 0x1b
        /*004e*/ 	.short	0x00ff


	//----- nvinfo : EIATTR_NUM_BARRIERS
	.align		4
        /*0050*/ 	.byte	0x02, 0x4c
        /*0052*/ 	.byte	0x01
	.zero		1


	//----- nvinfo : EIATTR_MERCURY_ISA_VERSION
	.align		4
        /*0054*/ 	.byte	0x03, 0x5f
        /*0056*/ 	.short	0x0101


	//----- nvinfo : EIATTR_INT_WARP_WIDE_INSTR_OFFSETS
	.align		4
        /*0058*/ 	.byte	0x04, 0x31
        /*005a*/ 	.short	(.L_121 - .L_120)


	//   ....[0]....
.L_120:
        /*005c*/ 	.word	0x00000210


	//   ....[1]....
        /*0060*/ 	.word	0x00000280


	//   ....[2]....
        /*0064*/ 	.word	0x00000290


	//----- nvinfo : EIATTR_COOP_GROUP_MASK_REGIDS
	.align		4
.L_121:
        /*0068*/ 	.byte	0x04, 0x29
        /*006a*/ 	.short	(.L_123 - .L_122)


	//   ....[0]....
.L_122:
        /*006c*/ 	.word	0x0500000a


	//   ....[1]....
        /*0070*/ 	.word	0x05000005


	//   ....[2]....
        /*0074*/ 	.word	0x05000005


	//   ....[3]....
        /*0078*/ 	.word	0x05000005


	//   ....[4]....
        /*007c*/ 	.word	0x05000005


	//   ....[5]....
        /*0080*/ 	.word	0xffffffff


	//   ....[6]....
        /*0084*/ 	.word	0xffffffff


	//   ....[7]....
        /*0088*/ 	.word	0xffffffff


	//   ....[8]....
        /*008c*/ 	.word	0xffffffff


	//   ....[9]....
        /*0090*/ 	.word	0xffffffff


	//   ....[10]....
        /*0094*/ 	.word	0xffffffff


	//   ....[11]....
        /*0098*/ 	.word	0xffffffff


	//   ....[12]....
        /*009c*/ 	.word	0xffffffff


	//   ....[13]....
        /*00a0*/ 	.word	0xffffffff


	//   ....[14]....
        /*00a4*/ 	.word	0xffffffff


	//   ....[15]....
        /*00a8*/ 	.word	0x05000005


	//   ....[16]....
        /*00ac*/ 	.word	0x05000005


	//   ....[17]....
        /*00b0*/ 	.word	0x05000005


	//   ....[18]....
        /*00b4*/ 	.word	0x05000005


	//   ....[19]....
        /*00b8*/ 	.word	0x05000005


	//----- nvinfo : EIATTR_COOP_GROUP_INSTR_OFFSETS
	.align		4
.L_123:
        /*00bc*/ 	.byte	0x04, 0x28
        /*00be*/ 	.short	(.L_125 - .L_124)


	//   ....[0]....
.L_124:
        /*00c0*/ 	.word	0x00000320


	//   ....[1]....
        /*00c4*/ 	.word	0x00000450


	//   ....[2]....
        /*00c8*/ 	.word	0x00000500


	//   ....[3]....
        /*00cc*/ 	.word	0x000005b0


	//   ....[4]....
        /*00d0*/ 	.word	0x00000650


	//   ....[5]....
        /*00d4*/ 	.word	0x000006d0


	//   ....[6]....
        /*00d8*/ 	.word	0x000006e0


	//   ....[7]....
        /*00dc*/ 	.word	0x00000700


	//   ....[8]....
        /*00e0*/ 	.word	0x00000710


	//   ....[9]....
        /*00e4*/ 	.word	0x00000730


	//   ....[10]....
        /*00e8*/ 	.word	0x00000740


	//   ....[11]....
        /*00ec*/ 	.word	0x00000760


	//   ....[12]....
        /*00f0*/ 	.word	0x00000770


	//   ....[13]....
        /*00f4*/ 	.word	0x00000790


	//   ....[14]....
        /*00f8*/ 	.word	0x000007a0


	//   ....[15]....
        /*00fc*/ 	.word	0x00000830


	//   ....[16]....
        /*0100*/ 	.word	0x00000890


	//   ....[17]....
        /*0104*/ 	.word	0x000008f0


	//   ....[18]....
        /*0108*/ 	.word	0x00000950


	//   ....[19]....
        /*010c*/ 	.word	0x000009b0


	//----- nvinfo : EIATTR_VRC_CTA_INIT_COUNT
	.align		4
.L_125:
        /*0110*/ 	.byte	0x02, 0x4a
	.zero		1
	.zero		1


	//----- nvinfo : EIATTR_EXIT_INSTR_OFFSETS
	.align		4
        /*0114*/ 	.byte	0x04, 0x1c
        /*0116*/ 	.short	(.L_127 - .L_126)


	//   ....[0]....
.L_126:
        /*0118*/ 	.word	0x00000160


	//   ....[1]....
        /*011c*/ 	.word	0x00000680


	//   ....[2]....
        /*0120*/ 	.word	0x000007b0


	//   ....[3]....
        /*0124*/ 	.word	0x000007f0


	//----- nvinfo : EIATTR_CRS_STACK_SIZE
	.align		4
.L_127:
        /*0128*/ 	.byte	0x04, 0x1e
        /*012a*/ 	.short	(.L_129 - .L_128)
.L_128:
        /*012c*/ 	.word	0x00000000


	//----- nvinfo : EIATTR_CBANK_PARAM_SIZE
	.align		4
.L_129:
        /*0130*/ 	.byte	0x03, 0x19
        /*0132*/ 	.short	0x0020


	//----- nvinfo : EIATTR_PARAM_CBANK
	.align		4
        /*0134*/ 	.byte	0x04, 0x0a
        /*0136*/ 	.short	(.L_131 - .L_130)
	.align		4
.L_130:
        /*0138*/ 	.word	index@(.nv.constant0._Z4dot4PKdS0_Pdm)
        /*013c*/ 	.short	0x0380
        /*013e*/ 	.short	0x0020


	//----- nvinfo : EIATTR_SW_WAR
	.align		4
.L_131:
        /*0140*/ 	.byte	0x04, 0x36
        /*0142*/ 	.short	(.L_133 - .L_132)
.L_132:
        /*0144*/ 	.word	0x00000008
.L_133:


//--------------------- .nv.info._Z4dot3PKdS0_Pdm --------------------------
	.section	.nv.info._Z4dot3PKdS0_Pdm,"",@"SHT_CUDA_INFO"
	.sectionflags	@""
	.align	4


	//----- nvinfo : EIATTR_CUDA_API_VERSION
	.align		4
        /*0000*/ 	.byte	0x04, 0x37
        /*0002*/ 	.short	(.L_135 - .L_134)
.L_134:
        /*0004*/ 	.word	0x00000082


	//----- nvinfo : EIATTR_KPARAM_INFO
	.align		4
.L_135:
        /*0008*/ 	.byte	0x04, 0x17
        /*000a*/ 	.short	(.L_137 - .L_136)
.L_136:
        /*000c*/ 	.word	0x00000000
        /*0010*/ 	.short	0x0003
        /*0012*/ 	.short	0x0018
        /*0014*/ 	.byte	0x00, 0xf0, 0x21, 0x00


	//----- nvinfo : EIATTR_KPARAM_INFO
	.align		4
.L_137:
        /*0018*/ 	.byte	0x04, 0x17
        /*001a*/ 	.short	(.L_139 - .L_138)
.L_138:
        /*001c*/ 	.word	0x00000000
        /*0020*/ 	.short	0x0002
        /*0022*/ 	.short	0x0010
        /*0024*/ 	.byte	0x00, 0xf5, 0x21, 0x00


	//----- nvinfo : EIATTR_KPARAM_INFO
	.align		4
.L_139:
        /*0028*/ 	.byte	0x04, 0x17
        /*002a*/ 	.short	(.L_141 - .L_140)
.L_140:
        /*002c*/ 	.word	0x00000000
        /*0030*/ 	.short	0x0001
        /*0032*/ 	.short	0x0008
        /*0034*/ 	.byte	0x00, 0xf5, 0x21, 0x00


	//----- nvinfo : EIATTR_KPARAM_INFO
	.align		4
.L_141:
        /*0038*/ 	.byte	0x04, 0x17
        /*003a*/ 	.short	(.L_143 - .L_142)
.L_142:
        /*003c*/ 	.word	0x00000000
        /*0040*/ 	.short	0x0000
        /*0042*/ 	.short	0x0000
        /*0044*/ 	.byte	0x00, 0xf5, 0x21, 0x00


	//----- nvinfo : EIATTR_SPARSE_MMA_MASK
	.align		4
.L_143:
        /*0048*/ 	.byte	0x03, 0x50
        /*004a*/ 	.short	0x0000


	//----- nvinfo : EIATTR_MAXREG_COUNT
	.align		4
        /*004c*/ 	.byte	0x03, 0x1b
        /*004e*/ 	.short	0x00ff


	//----- nvinfo : EIATTR_MERCURY_ISA_VERSION
	.align		4
        /*0050*/ 	.byte	0x03, 0x5f
        /*0052*/ 	.short	0x0101


	//----- nvinfo : EIATTR_INT_WARP_WIDE_INSTR_OFFSETS
	.align		4
        /*0054*/ 	.byte	0x04, 0x31
        /*0056*/ 	.short	(.L_145 - .L_144)


	//   ....[0]....
.L_144:
        /*0058*/ 	.word	0x000002b0


	//   ....[1]....
        /*005c*/ 	.word	0x000002c0


	//   ....[2]....
        /*0060*/ 	.word	0x000002d0


	//   ....[3]....
        /*0064*/ 	.word	0x00000510


	//   ....[4]....
        /*0068*/ 	.word	0x00000520


	//   ....[5]....
        /*006c*/ 	.word	0x00000530


	//----- nvinfo : EIATTR_COOP_GROUP_MASK_REGIDS
	.align		4
.L_145:
        /*0070*/ 	.byte	0x04, 0x29
        /*0072*/ 	.short	(.L_147 - .L_146)


	//   ....[0]....
.L_146:
        /*0074*/ 	.word	0x05000004


	//   ....[1]....
        /*0078*/ 	.word	0x05000004


	//   ....[2]....
        /*007c*/ 	.word	0x05000004


	//   ....[3]....
        /*0080*/ 	.word	0x05000004


	//   ....[4]....
        /*0084*/ 	.word	0x05000004


	//   ....[5]....
        /*0088*/ 	.word	0x05000004


	//   ....[6]....
        /*008c*/ 	.word	0x05000004


	//   ....[7]....
        /*0090*/ 	.word	0x05000004


	//   ....[8]....
        /*0094*/ 	.word	0x05000004


	//   ....[9]....
        /*0098*/ 	.word	0x05000004


	//   ....[10]....
        /*009c*/ 	.word	0x05000004


	//   ....[11]....
        /*00a0*/ 	.word	0x05000004


	//----- nvinfo : EIATTR_COOP_GROUP_INSTR_OFFSETS
	.align		4
.L_147:
        /*00a4*/ 	.byte	0x04, 0x28
        /*00a6*/ 	.short	(.L_149 - .L_148)


	//   ....[0]....
.L_148:
        /*00a8*/ 	.word	0x00000340


	//   ....[1]....
        /*00ac*/ 	.word	0x000003c0


	//   ....[2]....
        /*00b0*/ 	.word	0x00000430


	//   ....[3]....
        /*00b4*/ 	.word	0x000004a0


	//   ....[4]....
        /*00b8*/ 	.word	0x000004f0


	//   ....[5]....
        /*00bc*/ 	.word	0x000005b0


	//   ....[6]....
        /*00c0*/ 	.word	0x00000670


	//   ....[7]....
        /*00c4*/ 	.word	0x00000720


	//   ....[8]....
        /*00c8*/ 	.word	0x000007d0


	//   ....[9]....
        /*00cc*/ 	.word	0x00000880


	//   ....[10]....
        /*00d0*/ 	.word	0x00000910


	//   ....[11]....
        /*00d4*/ 	.word	0x00000970


	//----- nvinfo : EIATTR_VRC_CTA_INIT_COUNT
	.align		4
.L_149:
        /*00d8*/ 	.byte	0x02, 0x4a
	.zero		1
	.zero		1


	//----- nvinfo : EIATTR_EXIT_INSTR_OFFSETS
	.align		4
        /*00dc*/ 	.byte	0x04, 0x1c
        /*00de*/ 	.short	(.L_151 - .L_150)


	//   ....[0]....
.L_150:
        /*00e0*/ 	.word	0x000005e0


	//   ....[1]....
        /*00e4*/ 	.word	0x00000620


	//----- nvinfo : EIATTR_CRS_STACK_SIZE
	.align		4
.L_151:
        /*00e8*/ 	.byte	0x04, 0x1e
        /*00ea*/ 	.short	(.L_153 - .L_152)
.L_152:
        /*00ec*/ 	.word	0x00000000


	//----- nvinfo : EIATTR_CBANK_PARAM_SIZE
	.align		4
.L_153:
        /*00f0*/ 	.byte	0x03, 0x19
        /*00f2*/ 	.short	0x0020


	//----- nvinfo : EIATTR_PARAM_CBANK
	.align		4
        /*00f4*/ 	.byte	0x04, 0x0a
        /*00f6*/ 	.short	(.L_155 - .L_154)
	.align		4
.L_154:
        /*00f8*/ 	.word	index@(.nv.constant0._Z4dot3PKdS0_Pdm)
        /*00fc*/ 	.short	0x0380
        /*00fe*/ 	.short	0x0020


	//----- nvinfo : EIATTR_SW_WAR
	.align		4
.L_155:
        /*0100*/ 	.byte	0x04, 0x36
        /*0102*/ 	.short	(.L_157 - .L_156)
.L_156:
        /*0104*/ 	.word	0x00000008
.L_157:


//--------------------- .nv.info._Z4dot2PKdS0_Pdm --------------------------
	.section	.nv.info._Z4dot2PKdS0_Pdm,"",@"SHT_CUDA_INFO"
	.sectionflags	@""
	.align	4


	//----- nvinfo : EIATTR_CUDA_API_VERSION
	.align		4
        /*0000*/ 	.byte	0x04, 0x37
        /*0002*/ 	.short	(.L_159 - .L_158)
.L_158:
        /*0004*/ 	.word	0x00000082


	//----- nvinfo : EIATTR_KPARAM_INFO
	.align		4
.L_159:
        /*0008*/ 	.byte	0x04, 0x17
        /*000a*/ 	.short	(.L_161 - .L_160)
.L_160:
        /*000c*/ 	.word	0x00000000
        /*0010*/ 	.short	0x0003
        /*0012*/ 	.short	0x0018
        /*0014*/ 	.byte	0x00, 0xf0, 0x21, 0x00


	//----- nvinfo : EIATTR_KPARAM_INFO
	.align		4
.L_161:
        /*0018*/ 	.byte	0x04, 0x17
        /*001a*/ 	.short	(.L_163 - .L_162)
.L_162:
        /*001c*/ 	.word	0x00000000
        /*0020*/ 	.short	0x0002
        /*0022*/ 	.short	0x0010
        /*0024*/ 	.byte	0x00, 0xf5, 0x21, 0x00


	//----- nvinfo : EIATTR_KPARAM_INFO
	.align		4
.L_163:
        /*0028*/ 	.byte	0x04, 0x17
        /*002a*/ 	.short	(.L_165 - .L_164)
.L_164:
        /*002c*/ 	.word	0x00000000
        /*0030*/ 	.short	0x0001
        /*0032*/ 	.short	0x0008
        /*0034*/ 	.byte	0x00, 0xf5, 0x21, 0x00


	//----- nvinfo : EIATTR_KPARAM_INFO
	.align		4
.L_165:
        /*0038*/ 	.byte	0x04, 0x17
        /*003a*/ 	.short	(.L_167 - .L_166)
.L_166:
        /*003c*/ 	.word	0x00000000
        /*0040*/ 	.short	0x0000
        /*0042*/ 	.short	0x0000
        /*0044*/ 	.byte	0x00, 0xf5, 0x21, 0x00


	//----- nvinfo : EIATTR_SPARSE_MMA_MASK
	.align		4
.L_167:
        /*0048*/ 	.byte	0x03, 0x50
        /*004a*/ 	.short	0x0000


	//----- nvinfo : EIATTR_MAXREG_COUNT
	.align		4
        /*004c*/ 	.byte	0x03, 0x1b
        /*004e*/ 	.short	0x00ff


	//----- nvinfo : EIATTR_NUM_BARRIERS
	.align		4
        /*0050*/ 	.byte	0x02, 0x4c
        /*0052*/ 	.byte	0x01
	.zero		1


	//----- nvinfo : EIATTR_MERCURY_ISA_VERSION
	.align		4
        /*0054*/ 	.byte	0x03, 0x5f
        /*0056*/ 	.short	0x0101


	//----- nvinfo : EIATTR_COOP_GROUP_MASK_REGIDS
	.align		4
        /*0058*/ 	.byte	0x04, 0x29
        /*005a*/ 	.short	(.L_169 - .L_168)


	//   ....[0]....
.L_168:
        /*005c*/ 	.word	0xffffffff


	//   ....[1]....
        /*0060*/ 	.word	0xffffffff


	//   ....[2]....
        /*0064*/ 	.word	0xffffffff


	//   ....[3]....
        /*0068*/ 	.word	0xffffffff


	//   ....[4]....
        /*006c*/ 	.word	0xffffffff


	//   ....[5]....
        /*0070*/ 	.word	0xffffffff


	//   ....[6]....
        /*0074*/ 	.word	0xffffffff


	//   ....[7]....
        /*0078*/ 	.word	0xffffffff


	//   ....[8]....
        /*007c*/ 	.word	0xffffffff


	//   ....[9]....
        /*0080*/ 	.word	0xffffffff


	//----- nvinfo : EIATTR_COOP_GROUP_INSTR_OFFSETS
	.align		4
.L_169:
        /*0084*/ 	.byte	0x04, 0x28
        /*0086*/ 	.short	(.L_171 - .L_170)


	//   ....[0]....
.L_170:
        /*0088*/ 	.word	0x00000370


	//   ....[1]....
        /*008c*/ 	.word	0x00000380


	//   ....[2]....
        /*0090*/ 	.word	0x000003a0


	//   ....[3]....
        /*0094*/ 	.word	0x000003b0


	//   ....[4]....
        /*0098*/ 	.word	0x000003d0


	//   ....[5]....
        /*009c*/ 	.word	0x000003e0


	//   ....[6]....
        /*00a0*/ 	.word	0x00000400


	//   ....[7]....
        /*00a4*/ 	.word	0x00000410


	//   ....[8]....
        /*00a8*/ 	.word	0x00000430


	//   ....[9]....
        /*00ac*/ 	.word	0x00000440


	//----- nvinfo : EIATTR_VRC_CTA_INIT_COUNT
	.align		4
.L_171:
        /*00b0*/ 	.byte	0x02, 0x4a
	.zero		1
	.zero		1


	//----- nvinfo : EIATTR_EXIT_INSTR_OFFSETS
	.align		4
        /*00b4*/ 	.byte	0x04, 0x1c
        /*00b6*/ 	.short	(.L_173 - .L_172)


	//   ....[0]....
.L_172:
        /*00b8*/ 	.word	0x00000340


	//   ....[1]....
        /*00bc*/ 	.word	0x00000470


	//   ....[2]....
        /*00c0*/ 	.word	0x000004b0


	//----- nvinfo : EIATTR_CBANK_PARAM_SIZE
	.align		4
.L_173:
        /*00c4*/ 	.byte	0x03, 0x19
        /*00c6*/ 	.short	0x0020


	//----- nvinfo : EIATTR_PARAM_CBANK
	.align		4
        /*00c8*/ 	.byte	0x04, 0x0a
        /*00ca*/ 	.short	(.L_175 - .L_174)
	.align		4
.L_174:
        /*00cc*/ 	.word	index@(.nv.constant0._Z4dot2PKdS0_Pdm)
        /*00d0*/ 	.short	0x0380
        /*00d2*/ 	.short	0x0020


	//----- nvinfo : EIATTR_SW_WAR
	.align		4
.L_175:
        /*00d4*/ 	.byte	0x04, 0x36
        /*00d6*/ 	.short	(.L_177 - .L_176)
.L_176:
        /*00d8*/ 	.word	0x00000008
.L_177:


//--------------------- .nv.info._Z4dot1PKdS0_Pdm --------------------------
	.section	.nv.info._Z4dot1PKdS0_Pdm,"",@"SHT_CUDA_INFO"
	.sectionflags	@""
	.align	4


	//----- nvinfo : EIATTR_CUDA_API_VERSION
	.align		4
        /*0000*/ 	.byte	0x04, 0x37
        /*0002*/ 	.short	(.L_179 - .L_178)
.L_178:
        /*0004*/ 	.word	0x00000082


	//----- nvinfo : EIATTR_KPARAM_INFO
	.align		4
.L_179:
        /*0008*/ 	.byte	0x04, 0x17
        /*000a*/ 	.short	(.L_181 - .L_180)
.L_180:
        /*000c*/ 	.word	0x00000000
        /*0010*/ 	.short	0x0003
        /*0012*/ 	.short	0x0018
        /*0014*/ 	.byte	0x00, 0xf0, 0x21, 0x00


	//----- nvinfo : EIATTR_KPARAM_INFO
	.align		4
.L_181:
        /*0018*/ 	.byte	0x04, 0x17
        /*001a*/ 	.short	(.L_183 - .L_182)
.L_182:
        /*001c*/ 	.word	0x00000000
        /*0020*/ 	.short	0x0002
        /*0022*/ 	.short	0x0010
        /*0024*/ 	.byte	0x00, 0xf5, 0x21, 0x00


	//----- nvinfo : EIATTR_KPARAM_INFO
	.align		4
.L_183:
        /*0028*/ 	.byte	0x04, 0x17
        /*002a*/ 	.short	(.L_185 - .L_184)
.L_184:
        /*002c*/ 	.word	0x00000000
        /*0030*/ 	.short	0x0001
        /*0032*/ 	.short	0x0008
        /*0034*/ 	.byte	0x00, 0xf5, 0x21, 0x00


	//----- nvinfo : EIATTR_KPARAM_INFO
	.align		4
.L_185:
        /*0038*/ 	.byte	0x04, 0x17
        /*003a*/ 	.short	(.L_187 - .L_186)
.L_186:
        /*003c*/ 	.word	0x00000000
        /*0040*/ 	.short	0x0000
        /*0042*/ 	.short	0x0000
        /*0044*/ 	.byte	0x00, 0xf5, 0x21, 0x00


	//----- nvinfo : EIATTR_SPARSE_MMA_MASK
	.align		4
.L_187:
        /*0048*/ 	.byte	0x03, 0x50
        /*004a*/ 	.short	0x0000


	//----- nvinfo : EIATTR_MAXREG_COUNT
	.align		4
        /*004c*/ 	.byte	0x03, 0x1b
        /*004e*/ 	.short	0x00ff


	//----- nvinfo : EIATTR_NUM_BARRIERS
	.align		4
        /*0050*/ 	.byte	0x02, 0x4c
        /*0052*/ 	.byte	0x01
	.zero		1


	//----- nvinfo : EIATTR_MERCURY_ISA_VERSION
	.align		4
        /*0054*/ 	.byte	0x03, 0x5f
        /*0056*/ 	.short	0x0101


	//----- nvinfo : EIATTR_VRC_CTA_INIT_COUNT
	.align		4
        /*0058*/ 	.byte	0x02, 0x4a
	.zero		1
	.zero		1


	//----- nvinfo : EIATTR_EXIT_INSTR_OFFSETS
	.align		4
        /*005c*/ 	.byte	0x04, 0x1c
        /*005e*/ 	.short	(.L_189 - .L_188)


	//   ....[0]....
.L_188:
        /*0060*/ 	.word	0x00000520


	//   ....[1]....
        /*0064*/ 	.word	0x00000560


	//----- nvinfo : EIATTR_CBANK_PARAM_SIZE
	.align		4
.L_189:
        /*0068*/ 	.byte	0x03, 0x19
        /*006a*/ 	.short	0x0020


	//----- nvinfo : EIATTR_PARAM_CBANK
	.align		4
        /*006c*/ 	.byte	0x04, 0x0a
        /*006e*/ 	.short	(.L_191 - .L_190)
	.align		4
.L_190:
        /*0070*/ 	.word	index@(.nv.constant0._Z4dot1PKdS0_Pdm)
        /*0074*/ 	.short	0x0380
        /*0076*/ 	.short	0x0020


	//----- nvinfo : EIATTR_SW_WAR
	.align		4
.L_191:
        /*0078*/ 	.byte	0x04, 0x36
        /*007a*/ 	.short	(.L_193 - .L_192)
.L_192:
        /*007c*/ 	.word	0x00000008
.L_193:


//--------------------- .nv.info._Z14initializationPdS_S_S_m --------------------------
	.section	.nv.info._Z14initializationPdS_S_S_m,"",@"SHT_CUDA_INFO"
	.sectionflags	@""
	.align	4


	//----- nvinfo : EIATTR_CUDA_API_VERSION
	.align		4
        /*0000*/ 	.byte	0x04, 0x37
        /*0002*/ 	.short	(.L_195 - .L_194)
.L_194:
        /*0004*/ 	.word	0x00000082


	//----- nvinfo : EIATTR_KPARAM_INFO
	.align		4
.L_195:
        /*0008*/ 	.byte	0x04, 0x17
        /*000a*/ 	.short	(.L_197 - .L_196)
.L_196:
        /*000c*/ 	.word	0x00000000
        /*0010*/ 	.short	0x0004
        /*0012*/ 	.short	0x0020
        /*0014*/ 	.byte	0x00, 0xf0, 0x21, 0x00


	//----- nvinfo : EIATTR_KPARAM_INFO
	.align		4
.L_197:
        /*0018*/ 	.byte	0x04, 0x17
        /*001a*/ 	.short	(.L_199 - .L_198)
.L_198:
        /*001c*/ 	.word	0x00000000
        /*0020*/ 	.short	0x0003
        /*0022*/ 	.short	0x0018
        /*0024*/ 	.byte	0x00, 0xf5, 0x21, 0x00


	//----- nvinfo : EIATTR_KPARAM_INFO
	.align		4
.L_199:
        /*0028*/ 	.byte	0x04, 0x17
        /*002a*/ 	.short	(.L_201 - .L_200)
.L_200:
        /*002c*/ 	.word	0x00000000
        /*0030*/ 	.short	0x0002
        /*0032*/ 	.short	0x0010
        /*0034*/ 	.byte	0x00, 0xf5, 0x21, 0x00


	//----- nvinfo : EIATTR_KPARAM_INFO
	.align		4
.L_201:
        /*0038*/ 	.byte	0x04, 0x17
        /*003a*/ 	.short	(.L_203 - .L_202)
.L_202:
        /*003c*/ 	.word	0x00000000
        /*0040*/ 	.short	0x0001
        /*0042*/ 	.short	0x0008
        /*0044*/ 	.byte	0x00, 0xf5, 0x21, 0x00


	//----- nvinfo : EIATTR_KPARAM_INFO
	.align		4
.L_203:
        /*0048*/ 	.byte	0x04, 0x17
        /*004a*/ 	.short	(.L_205 - .L_204)
.L_204:
        /*004c*/ 	.word	0x00000000
        /*0050*/ 	.short	0x0000
        /*0052*/ 	.short	0x0000
        /*0054*/ 	.byte	0x00, 0xf5, 0x21, 0x00


	//----- nvinfo : EIATTR_SPARSE_MMA_MASK
	.align		4
.L_205:
        /*0058*/ 	.byte	0x03, 0x50
        /*005a*/ 	.short	0x0000


	//----- nvinfo : EIATTR_MAXREG_COUNT
	.align		4
        /*005c*/ 	.byte	0x03, 0x1b
        /*005e*/ 	.short	0x00ff


	//----- nvinfo : EIATTR_MERCURY_ISA_VERSION
	.align		4
        /*0060*/ 	.byte	0x03, 0x5f
        /*0062*/ 	.short	0x0101


	//----- nvinfo : EIATTR_VRC_CTA_INIT_COUNT
	.align		4
        /*0064*/ 	.byte	0x02, 0x4a
	.zero		1
	.zero		1


	//----- nvinfo : EIATTR_EXIT_INSTR_OFFSETS
	.align		4
        /*0068*/ 	.byte	0x04, 0x1c
        /*006a*/ 	.short	(.L_207 - .L_206)


	//   ....[0]....
.L_206:
        /*006c*/ 	.word	0x00000090


	//   ....[1]....
        /*0070*/ 	.word	0x000001b0


	//----- nvinfo : EIATTR_CBANK_PARAM_SIZE
	.align		4
.L_207:
        /*0074*/ 	.byte	0x03, 0x19
        /*0076*/ 	.short	0x0028


	//----- nvinfo : EIATTR_PARAM_CBANK
	.align		4
        /*0078*/ 	.byte	0x04, 0x0a
        /*007a*/ 	.short	(.L_209 - .L_208)
	.align		4
.L_208:
        /*007c*/ 	.word	index@(.nv.constant0._Z14initializationPdS_S_S_m)
        /*0080*/ 	.short	0x0380
        /*0082*/ 	.short	0x0028


	//----- nvinfo : EIATTR_SW_WAR
	.align		4
.L_209:
        /*0084*/ 	.byte	0x04, 0x36
        /*0086*/ 	.short	(.L_211 - .L_210)
.L_210:
        /*0088*/ 	.word	0x00000008
.L_211:


//--------------------- .nv.callgraph             --------------------------
	.section	.nv.callgraph,"",@"SHT_CUDA_CALLGRAPH"
	.align	4
	.sectionentsize	8
	.align		4
        /*0000*/ 	.word	0x00000000
	.align		4
        /*0004*/ 	.word	0xffffffff
	.align		4
        /*0008*/ 	.word	0x00000000
	.align		4
        /*000c*/ 	.word	0xfffffffe
	.align		4
        /*0010*/ 	.word	0x00000000
	.align		4
        /*0014*/ 	.word	0xfffffffd
	.align		4
        /*0018*/ 	.word	0x00000000
	.align		4
        /*001c*/ 	.word	0xfffffffc


//--------------------- .text._Z5axpbydPKddPdm    --------------------------
	.section	.text._Z5axpbydPKddPdm,"ax",@progbits
	.align	128
        .global         _Z5axpbydPKddPdm
        .type           _Z5axpbydPKddPdm,@function
        .size           _Z5axpbydPKddPdm,(.L_x_89 - _Z5axpbydPKddPdm)
        .other          _Z5axpbydPKddPdm,@"STO_CUDA_ENTRY STV_DEFAULT"
_Z5axpbydPKddPdm:
.text._Z5axpbydPKddPdm:
[----:B------:R-:W-:Y:S01]  /*0000*/  LDC R1, c[0x0][0x37c] ;  /* 0x0000df00ff017b82 */ /* 0x000fe20000000800 */
[----:B------:R-:W0:Y:S07]  /*0010*/  S2R R3, SR_TID.X ;  /* 0x0000000000037919 */ /* 0x000e2e0000002100 */
[----:B------:R-:W0:Y:S01]  /*0020*/  S2UR UR4, SR_CTAID.X ;  /* 0x00000000000479c3 */ /* 0x000e220000002500 */
[----:B------:R-:W1:Y:S07]  /*0030*/  LDCU.64 UR6, c[0x0][0x3a0] ;  /* 0x00007400ff0677ac */ /* 0x000e6e0008000a00 */
[----:B------:R-:W0:Y:S02]  /*0040*/  LDC R0, c[0x0][0x360] ;  /* 0x0000d800ff007b82 */ /* 0x000e240000000800 */
[----:B0-----:R-:W-:-:S05]  /*0050*/  IMAD R0, R0, UR4, R3 ;  /* 0x0000000400007c24 */ /* 0x001fca000f8e0203 */
[----:B-1----:R-:W-:Y:S02]  /*0060*/  ISETP.GE.U32.AND P0, PT, R0, UR6, PT ;  /* 0x0000000600007c0c */ /* 0x002fe4000bf06070 */
[----:B------:R-:W-:-:S04]  /*0070*/  SHF.R.S32.HI R3, RZ, 0x1f, R0 ;  /* 0x0000001fff037819 */ /* 0x000fc80000011400 */
[----:B------:R-:W-:-:S13]  /*0080*/  ISETP.GE.U32.AND.EX P0, PT, R3, UR7, PT, P0 ;  /* 0x0000000703007c0c */ /* 0x000fda000bf06100 */
[----:B------:R-:W-:Y:S05]  /*0090*/  @P0 EXIT ;  /* 0x000000000000094d */ /* 0x000fea0003800000 */
[----:B------:R-:W0:Y:S01]  /*00a0*/  LDCU.64 UR8, c[0x0][0x398] ;  /* 0x00007300ff0877ac */ /* 0x000e220008000a00 */
[C---:B------:R-:W-:Y:S01]  /*00b0*/  IMAD.SHL.U32 R8, R0.reuse, 0x8, RZ ;  /* 0x0000000800087824 */ /* 0x040fe200078e00ff */
[----:B------:R-:W-:Y:S01]  /*00c0*/  SHF.L.U64.HI R0, R0, 0x3, R3 ;  /* 0x0000000300007819 */ /* 0x000fe20000010203 */
[----:B------:R-:W1:Y:S01]  /*00d0*/  LDCU.64 UR6, c[0x0][0x388] ;  /* 0x00007100ff0677ac */ /* 0x000e620008000a00 */
[----:B------:R-:W2:Y:S02]  /*00e0*/  LDCU.64 UR4, c[0x0][0x358] ;  /* 0x00006b00ff0477ac */ /* 0x000ea40008000a00 */
[----:B0-----:R-:W-:-:S04]  /*00f0*/  IADD3 R4, P0, PT, R8, UR8, RZ ;  /* 0x0000000808047c10 */ /* 0x001fc8000ff1e0ff */
[----:B------:R-:W-:Y:S01]  /*0100*/  IADD3.X R5, PT, PT, R0, UR9, RZ, P0, !PT ;  /* 0x0000000900057c10 */ /* 0x000fe200087fe4ff */
[----:B------:R-:W0:Y:S01]  /*0110*/  LDCU.64 UR8, c[0x0][0x380] ;  /* 0x00007000ff0877ac */ /* 0x000e220008000a00 */
[----:B-1----:R-:W-:-:S03]  /*0120*/  IADD3 R8, P0, PT, R8, UR6, RZ ;  /* 0x0000000608087c10 */ /* 0x002fc6000ff1e0ff */
[----:B--2---:R-:W2:Y:S01]  /*0130*/  LDG.E.64 R6, desc[UR4][R4.64] ;  /* 0x0000000404067981 */ /* 0x004ea2000c1e1b00 */
[----:B------:R-:W-:Y:S01]  /*0140*/  IADD3.X R9, PT, PT, R0, UR7, RZ, P0, !PT ;  /* 0x0000000700097c10 */ /* 0x000fe200087fe4ff */
[----:B------:R-:W2:Y:S04]  /*0150*/  LDCU.64 UR6, c[0x0][0x390] ;  /* 0x00007200ff0677ac */ /* 0x000ea80008000a00 */
[----:B------:R-:W0:Y:S01]  /*0160*/  LDG.E.64 R2, desc[UR4][R8.64] ;  /* 0x0000000408027981 */ /* 0x000e22000c1e1b00 */
[----:B--2---:R-:W-:-:S08]  /*0170*/  DMUL R6, R6, UR6 ;  /* 0x0000000606067c28 */ /* 0x004fd00008000000 */
[----:B0-----:R-:W-:-:S07]  /*0180*/  DFMA R2, R2, UR8, R6 ;  /* 0x0000000802027c2b */ /* 0x001fce0008000006 */
[----:B------:R-:W-:Y:S01]  /*0190*/  STG.E.64 desc[UR4][R4.64], R2 ;  /* 0x0000000204007986 */ /* 0x000fe2000c101b04 */
[----:B------:R-:W-:Y:S05]  /*01a0*/  EXIT ;  /* 0x000000000000794d */ /* 0x000fea0003800000 */
.L_x_0:
[----:B------:R-:W-:-:S00]  /*01b0*/  BRA `(.L_x_0) ;  /* 0xfffffffc00fc7947 */ /* 0x000fc0000383ffff */
[----:B------:R-:W-:-:S00]  /*01c0*/  NOP ;  /* 0x0000000000007918 */ /* 0x000fc00000000000 */
        /* <DEDUP_REMOVED lines=11> */
.L_x_89:


//--------------------- .text._Z4dot6PKdS0_Pdm    --------------------------
	.section	.text._Z4dot6PKdS0_Pdm,"ax",@progbits
	.align	128
        .global         _Z4dot6PKdS0_Pdm
        .type           _Z4dot6PKdS0_Pdm,@function
        .size           _Z4dot6PKdS0_Pdm,(.L_x_90 - _Z4dot6PKdS0_Pdm)
        .other          _Z4dot6PKdS0_Pdm,@"STO_CUDA_ENTRY STV_DEFAULT"
_Z4dot6PKdS0_Pdm:
.text._Z4dot6PKdS0_Pdm:
[----:B------:R-:W-:Y:S01]  /*0000*/  LDC R1, c[0x0][0x37c] ;  /* 0x0000df00ff017b82 */ /* 0x000fe20000000800 */
[----:B------:R-:W0:Y:S07]  /*0010*/  S2R R0, SR_TID.X ;  /* 0x0000000000007919 */ /* 0x000e2e0000002100 */
[----:B------:R-:W0:Y:S01]  /*0020*/  S2UR UR4, SR_CTAID.X ;  /* 0x00000000000479c3 */ /* 0x000e220000002500 */
[----:B------:R-:W1:Y:S01]  /*0030*/  LDCU.64 UR8, c[0x0][0x398] ;  /* 0x00007300ff0877ac */ /* 0x000e620008000a00 */
[----:B------:R-:W2:Y:S01]  /*0040*/  S2R R5, SR_TID.Y ;  /* 0x0000000000057919 */ /* 0x000ea20000002200 */
[----:B------:R-:W2:Y:S05]  /*0050*/  S2R R6, SR_TID.Z ;  /* 0x0000000000067919 */ /* 0x000eaa0000002300 */
[----:B------:R-:W0:Y:S01]  /*0060*/  LDC R7, c[0x0][0x360] ;  /* 0x0000d800ff077b82 */ /* 0x000e220000000800 */
[----:B------:R-:W2:Y:S01]  /*0070*/  LDCU UR6, c[0x0][0x364] ;  /* 0x00006c80ff0677ac */ /* 0x000ea20008000800 */
[----:B------:R-:W3:Y:S01]  /*0080*/  LDCU UR7, c[0x0][0x368] ;  /* 0x00006d00ff0777ac */ /* 0x000ee20008000800 */
[----:B0-----:R-:W-:Y:S01]  /*0090*/  IMAD R4, R7, UR4, R0 ;  /* 0x0000000407047c24 */ /* 0x001fe2000f8e0200 */
[----:B------:R-:W0:Y:S04]  /*00a0*/  LDCU.64 UR4, c[0x0][0x358] ;  /* 0x00006b00ff0477ac */ /* 0x000e280008000a00 */
[----:B------:R-:W-:-:S02]  /*00b0*/  ISETP.NE.AND P1, PT, R4, RZ, PT ;  /* 0x000000ff0400720c */ /* 0x000fc40003f25270 */
[----:B-1----:R-:W-:Y:S01]  /*00c0*/  ISETP.GE.U32.AND P0, PT, R4, UR8, PT ;  /* 0x0000000804007c0c */ /* 0x002fe2000bf06070 */
[----:B--2---:R-:W-:Y:S01]  /*00d0*/  IMAD R5, R6, UR6, R5 ;  /* 0x0000000606057c24 */ /* 0x004fe2000f8e0205 */
[----:B------:R-:W-:Y:S01]  /*00e0*/  SHF.R.S32.HI R9, RZ, 0x1f, R4 ;  /* 0x0000001fff097819 */ /* 0x000fe20000011404 */
[----:B------:R-:W-:Y:S02]  /*00f0*/  IMAD R6, R7, UR6, RZ ;  /* 0x0000000607067c24 */ /* 0x000fe4000f8e02ff */
[----:B------:R-:W-:Y:S01]  /*0100*/  IMAD R5, R5, R7, R0 ;  /* 0x0000000705057224 */ /* 0x000fe200078e0200 */
[----:B------:R-:W-:-:S04]  /*0110*/  ISETP.GE.U32.AND.EX P0, PT, R9, UR9, PT, P0 ;  /* 0x0000000909007c0c */ /* 0x000fc8000bf06100 */
[----:B------:R-:W-:Y:S01]  /*0120*/  LOP3.LUT R5, R5, 0x3fffffe0, RZ, 0xc0, !PT ;  /* 0x3fffffe005057812 */ /* 0x000fe200078ec0ff */
[----:B------:R-:W0:Y:S04]  /*0130*/  @!P1 LDC.64 R2, c[0x0][0x390] ;  /* 0x0000e400ff029b82 */ /* 0x000e280000000a00 */
[----:B---3--:R-:W-:Y:S01]  /*0140*/  IMAD R12, R6, UR7, -R5 ;  /* 0x00000007060c7c24 */ /* 0x008fe2000f8e0a05 */
[----:B0-----:R0:W-:Y:S03]  /*0150*/  @!P1 STG.E.64 desc[UR4][R2.64], RZ ;  /* 0x000000ff02009986 */ /* 0x0011e6000c101b04 */
[----:B------:R-:W-:Y:S05]  /*0160*/  @P0 EXIT ;  /* 0x000000000000094d */ /* 0x000fea0003800000 */
[----:B------:R-:W1:Y:S01]  /*0170*/  LDCU.128 UR8, c[0x0][0x380] ;  /* 0x00007000ff0877ac */ /* 0x000e620008000c00 */
[C---:B------:R-:W-:Y:S01]  /*0180*/  IMAD.SHL.U32 R10, R4.reuse, 0x8, RZ ;  /* 0x00000008040a7824 */ /* 0x040fe200078e00ff */
[----:B------:R-:W-:-:S04]  /*0190*/  SHF.L.U64.HI R4, R4, 0x3, R9 ;  /* 0x0000000304047819 */ /* 0x000fc80000010209 */
[C---:B-1----:R-:W-:Y:S02]  /*01a0*/  IADD3 R8, P0, PT, R10.reuse, UR8, RZ ;  /* 0x000000080a087c10 */ /* 0x042fe4000ff1e0ff */
[----:B------:R-:W-:Y:S02]  /*01b0*/  IADD3 R10, P1, PT, R10, UR10, RZ ;  /* 0x0000000a0a0a7c10 */ /* 0x000fe4000ff3e0ff */
[C---:B------:R-:W-:Y:S02]  /*01c0*/  IADD3.X R9, PT, PT, R4.reuse, UR9, RZ, P0, !PT ;  /* 0x0000000904097c10 */ /* 0x040fe400087fe4ff */
[----:B------:R-:W-:-:S03]  /*01d0*/  IADD3.X R11, PT, PT, R4, UR11, RZ, P1, !PT ;  /* 0x0000000b040b7c10 */ /* 0x000fc60008ffe4ff */
[----:B------:R-:W2:Y:S04]  /*01e0*/  LDG.E.64 R4, desc[UR4][R8.64] ;  /* 0x0000000408047981 */ /* 0x000ea8000c1e1b00 */
[----:B------:R-:W2:Y:S01]  /*01f0*/  LDG.E.64 R6, desc[UR4][R10.64] ;  /* 0x000000040a067981 */ /* 0x000ea2000c1e1b00 */
[----:B0-----:R-:W-:Y:S02]  /*0200*/  MOV R3, 0x400 ;  /* 0x0000040000037802 */ /* 0x001fe40000000f00 */
[----:B------:R-:W-:Y:S01]  /*0210*/  VIMNMX.U32 R13, PT, PT, R12, 0x20, !PT ;  /* 0x000000200c0d7848 */ /* 0x000fe20007fe0000 */
[----:B------:R-:W0:Y:S04]  /*0220*/  S2R R2, SR_CgaCtaId ;  /* 0x0000000000027919 */ /* 0x000e280000008800 */
[----:B------:R-:W-:Y:S01]  /*0230*/  IMAD.IADD R13, R13, 0x1, -R12 ;  /* 0x000000010d0d7824 */ /* 0x000fe200078e0a0c */
[----:B0-----:R-:W-:-:S05]  /*0240*/  LEA R3, R2, R3, 0x18 ;  /* 0x0000000302037211 */ /* 0x001fca00078ec0ff */
[----:B------:R-:W-:Y:S01]  /*0250*/  IMAD R2, R0, 0x8, R3 ;  /* 0x0000000800027824 */ /* 0x000fe200078e0203 */
[----:B--2---:R-:W-:Y:S01]  /*0260*/  DMUL R6, R4, R6 ;  /* 0x0000000604067228 */ /* 0x004fe20000000000 */
[----:B------:R-:W-:-:S04]  /*0270*/  MOV R4, 0xffffffff ;  /* 0xffffffff00047802 */ /* 0x000fc80000000f00 */
[----:B------:R-:W-:Y:S02]  /*0280*/  SHF.R.U32.HI R4, RZ, R13, R4 ;  /* 0x0000000dff047219 */ /* 0x000fe40000011604 */
[----:B------:R0:W-:Y:S02]  /*0290*/  STS.64 [R2], R6 ;  /* 0x0000000602007388 */ /* 0x0001e40000000a00 */
[----:B------:R-:W-:Y:S05]  /*02a0*/  WARPSYNC R4 ;  /* 0x0000000004007348 */ /* 0x000fea0003800000 */
[----:B------:R0:W1:Y:S01]  /*02b0*/  LDS.64 R8, [R2] ;  /* 0x0000000002087984 */ /* 0x0000620000000a00 */
[----:B------:R-:W-:-:S03]  /*02c0*/  UMOV UR6, 0xffffffff ;  /* 0xffffffff00067882 */ /* 0x000fc60000000000 */
[----:B------:R-:W-:Y:S05]  /*02d0*/  BRA.DIV UR6, `(.L_x_1) ;  /* 0x0000000206cc7947 */ /* 0x000fea000b800000 */
[----:B01----:R-:W-:Y:S04]  /*02e0*/  SHFL.DOWN PT, R7, R9, 0x10, 0x1f ;  /* 0x0a001f0009077f89 */ /* 0x003fe800000e0000 */
[----:B------:R-:W0:Y:S02]  /*02f0*/  SHFL.DOWN PT, R6, R8, 0x10, 0x1f ;  /* 0x0a001f0008067f89 */ /* 0x000e2400000e0000 */
[----:B0-----:R-:W-:-:S07]  /*0300*/  DADD R6, R8, R6 ;  /* 0x0000000008067229 */ /* 0x001fce0000000006 */
[----:B------:R-:W0:Y:S04]  /*0310*/  SHFL.DOWN PT, R11, R7, 0x8, 0x1f ;  /* 0x09001f00070b7f89 */ /* 0x000e2800000e0000 */
[----:B------:R-:W1:Y:S01]  /*0320*/  SHFL.DOWN PT, R10, R6, 0x8, 0x1f ;  /* 0x09001f00060a7f89 */ /* 0x000e6200000e0000 */
[----:B0-----:R-:W-:Y:S01]  /*0330*/  MOV R9, R11 ;  /* 0x0000000b00097202 */ /* 0x001fe20000000f00 */
[----:B-1----:R-:W-:-:S06]  /*0340*/  IMAD.MOV.U32 R8, RZ, RZ, R10 ;  /* 0x000000ffff087224 */ /* 0x002fcc00078e000a */
[----:B------:R-:W-:-:S07]  /*0350*/  DADD R10, R6, R8 ;  /* 0x00000000060a7229 */ /* 0x000fce0000000008 */
[----:B------:R-:W0:Y:S04]  /*0360*/  SHFL.DOWN PT, R13, R11, 0x4, 0x1f ;  /* 0x08801f000b0d7f89 */ /* 0x000e2800000e0000 */
[----:B------:R-:W1:Y:S01]  /*0370*/  SHFL.DOWN PT, R12, R10, 0x4, 0x1f ;  /* 0x08801f000a0c7f89 */ /* 0x000e6200000e0000 */
[----:B0-----:R-:W-:Y:S02]  /*0380*/  IMAD.MOV.U32 R7, RZ, RZ, R13 ;  /* 0x000000ffff077224 */ /* 0x001fe400078e000d */
[----:B-1----:R-:W-:-:S06]  /*0390*/  IMAD.MOV.U32 R6, RZ, RZ, R12 ;  /* 0x000000ffff067224 */ /* 0x002fcc00078e000c */
[----:B------:R-:W-:-:S07]  /*03a0*/  DADD R12, R10, R6 ;  /* 0x000000000a0c7229 */ /* 0x000fce0000000006 */
[----:B------:R-:W0:Y:S04]  /*03b0*/  SHFL.DOWN PT, R9, R13, 0x2, 0x1f ;  /* 0x08401f000d097f89 */ /* 0x000e2800000e0000 */
[----:B------:R-:W1:Y:S01]  /*03c0*/  SHFL.DOWN PT, R8, R12, 0x2, 0x1f ;  /* 0x08401f000c087f89 */ /* 0x000e6200000e0000 */
[----:B0-----:R-:W-:Y:S01]  /*03d0*/  IMAD.MOV.U32 R7, RZ, RZ, R9 ;  /* 0x000000ffff077224 */ /* 0x001fe200078e0009 */
[----:B-1----:R-:W-:-:S06]  /*03e0*/  MOV R6, R8 ;  /* 0x0000000800067202 */ /* 0x002fcc0000000f00 */
[----:B------:R-:W-:-:S07]  /*03f0*/  DADD R8, R12, R6 ;  /* 0x000000000c087229 */ /* 0x000fce0000000006 */
[----:B------:R0:W1:Y:S04]  /*0400*/  SHFL.DOWN PT, R7, R9, 0x1, 0x1f ;  /* 0x08201f0009077f89 */ /* 0x00006800000e0000 */
[----:B------:R0:W2:Y:S02]  /*0410*/  SHFL.DOWN PT, R6, R8, 0x1, 0x1f ;  /* 0x08201f0008067f89 */ /* 0x0000a400000e0000 */
.L_x_13:
[----:B-12---:R-:W-:Y:S01]  /*0420*/  DADD R6, R8, R6 ;  /* 0x0000000008067229 */ /* 0x006fe20000000006 */
[----:B------:R-:W-:Y:S05]  /*0430*/  WARPSYNC.ALL ;  /* 0x0000000000007948 */ /* 0x000fea0003800000 */
[----:B------:R-:W-:Y:S01]  /*0440*/  ISETP.GT.U32.AND P0, PT, R0, 0x1f, PT ;  /* 0x0000001f0000780c */ /* 0x000fe20003f04070 */
[----:B------:R1:W-:Y:S01]  /*0450*/  STS.64 [R2], R6 ;  /* 0x0000000602007388 */ /* 0x0003e20000000a00 */
[----:B------:R-:W-:Y:S11]  /*0460*/  BAR.SYNC.DEFER_BLOCKING 0x0 ;  /* 0x0000000000007b1d */ /* 0x000ff60000010000 */
[----:B-1----:R-:W-:Y:S05]  /*0470*/  @P0 EXIT ;  /* 0x000000000000094d */ /* 0x002fea0003800000 */
[----:B------:R-:W1:Y:S01]  /*0480*/  S2R R5, SR_LTMASK ;  /* 0x0000000000057919 */ /* 0x000e620000003900 */
[----:B------:R-:W-:Y:S02]  /*0490*/  ISETP.NE.AND P0, PT, R0, RZ, PT ;  /* 0x000000ff0000720c */ /* 0x000fe40003f05270 */
[----:B-1----:R-:W-:-:S06]  /*04a0*/  LOP3.LUT R10, R5, R4, RZ, 0xc0, !PT ;  /* 0x00000004050a7212 */ /* 0x002fcc00078ec0ff */
[----:B------:R-:W1:Y:S02]  /*04b0*/  POPC R10, R10 ;  /* 0x0000000a000a7309 */ /* 0x000e640000000000 */
[----:B-1----:R-:W-:-:S06]  /*04c0*/  IMAD R3, R10, 0x100, R3 ;  /* 0x000001000a037824 */ /* 0x002fcc00078e0203 */
[----:B------:R-:W1:Y:S04]  /*04d0*/  LDS.64 R2, [R3] ;  /* 0x0000000003027984 */ /* 0x000e680000000a00 */
[----:B-1----:R-:W-:Y:S04]  /*04e0*/  SHFL.DOWN PT, R5, R3, 0x10, 0x1f ;  /* 0x0a001f0003057f89 */ /* 0x002fe800000e0000 */
[----:B------:R-:W1:Y:S02]  /*04f0*/  SHFL.DOWN PT, R4, R2, 0x10, 0x1f ;  /* 0x0a001f0002047f89 */ /* 0x000e6400000e0000 */
[----:B-1----:R-:W-:-:S07]  /*0500*/  DADD R4, R2, R4 ;  /* 0x0000000002047229 */ /* 0x002fce0000000004 */
[----:B------:R-:W-:Y:S04]  /*0510*/  SHFL.DOWN PT, R7, R5, 0x8, 0x1f ;  /* 0x09001f0005077f89 */ /* 0x000fe800000e0000 */
[----:B------:R-:W1:Y:S02]  /*0520*/  SHFL.DOWN PT, R6, R4, 0x8, 0x1f ;  /* 0x09001f0004067f89 */ /* 0x000e6400000e0000 */
[----:B-1----:R-:W-:-:S07]  /*0530*/  DADD R6, R4, R6 ;  /* 0x0000000004067229 */ /* 0x002fce0000000006 */
[----:B0-----:R-:W-:Y:S04]  /*0540*/  SHFL.DOWN PT, R9, R7, 0x4, 0x1f ;  /* 0x08801f0007097f89 */ /* 0x001fe800000e0000 */
[----:B------:R-:W0:Y:S02]  /*0550*/  SHFL.DOWN PT, R8, R6, 0x4, 0x1f ;  /* 0x08801f0006087f89 */ /* 0x000e2400000e0000 */
[----:B0-----:R-:W-:-:S07]  /*0560*/  DADD R8, R6, R8 ;  /* 0x0000000006087229 */ /* 0x001fce0000000008 */
[----:B------:R-:W-:Y:S04]  /*0570*/  SHFL.DOWN PT, R11, R9, 0x2, 0x1f ;  /* 0x08401f00090b7f89 */ /* 0x000fe800000e0000 */
[----:B------:R-:W0:Y:S02]  /*0580*/  SHFL.DOWN PT, R10, R8, 0x2, 0x1f ;  /* 0x08401f00080a7f89 */ /* 0x000e2400000e0000 */
[----:B0-----:R-:W-:-:S07]  /*0590*/  DADD R10, R8, R10 ;  /* 0x00000000080a7229 */ /* 0x001fce000000000a */
[----:B------:R0:W1:Y:S04]  /*05a0*/  SHFL.DOWN PT, R3, R11, 0x1, 0x1f ;  /* 0x08201f000b037f89 */ /* 0x00006800000e0000 */
[----:B------:R0:W2:Y:S01]  /*05b0*/  SHFL.DOWN PT, R2, R10, 0x1, 0x1f ;  /* 0x08201f000a027f89 */ /* 0x0000a200000e0000 */
[----:B------:R-:W-:Y:S05]  /*05c0*/  @P0 EXIT ;  /* 0x000000000000094d */ /* 0x000fea0003800000 */
[----:B------:R-:W3:Y:S01]  /*05d0*/  LDC.64 R4, c[0x0][0x390] ;  /* 0x0000e400ff047b82 */ /* 0x000ee20000000a00 */
[----:B-12---:R-:W-:-:S07]  /*05e0*/  DADD R2, R10, R2 ;  /* 0x000000000a027229 */ /* 0x006fce0000000002 */
[----:B---3--:R-:W-:Y:S01]  /*05f0*/  REDG.E.ADD.F64.RN.STRONG.GPU desc[UR4][R4.64], R2 ;  /* 0x00000002040079a6 */ /* 0x008fe2000c12ff04 */
[----:B------:R-:W-:Y:S05]  /*0600*/  EXIT ;  /* 0x000000000000794d */ /* 0x000fea0003800000 */
.L_x_1:
[----:B------:R-:W-:Y:S01]  /*0610*/  BSSY B0, `(.L_x_2) ;  /* 0x0000008000007945 */ /* 0x000fe20003800000 */
[----:B-1----:R-:W-:Y:S01]  /*0620*/  MOV R16, R9 ;  /* 0x0000000900107202 */ /* 0x002fe20000000f00 */
[----:B------:R-:W-:Y:S01]  /*0630*/  IMAD.MOV.U32 R15, RZ, RZ, 0x10 ;  /* 0x00000010ff0f7424 */ /* 0x000fe200078e00ff */
[----:B------:R-:W-:Y:S01]  /*0640*/  MOV R5, 0xffffffff ;  /* 0xffffffff00057802 */ /* 0x000fe20000000f00 */
[----:B------:R-:W-:-:S07]  /*0650*/  IMAD.MOV.U32 R18, RZ, RZ, 0x1f ;  /* 0x0000001fff127424 */ /* 0x000fce00078e00ff */
[----:B0-----:R-:W-:Y:S05]  /*0660*/  WARPSYNC.COLLECTIVE R5, `(.L_x_3) ;  /* 0x0000000005087348 */ /* 0x001fea0003c00000 */
[----:B------:R1:W2:Y:S02]  /*0670*/  SHFL.DOWN P0, R14, R16, R15, R18 ;  /* 0x0800000f100e7389 */ /* 0x0002a40000000012 */
[----:B012---:R-:W-:Y:S05]  /*0680*/  ENDCOLLECTIVE ;  /* 0x000000000000791b */ /* 0x007fea0003800000 */
.L_x_3:
[----:B------:R-:W-:Y:S05]  /*0690*/  BSYNC B0 ;  /* 0x0000000000007941 */ /* 0x000fea0003800000 */
.L_x_2:
[----:B------:R-:W-:Y:S01]  /*06a0*/  IMAD.MOV.U32 R16, RZ, RZ, R8 ;  /* 0x000000ffff107224 */ /* 0x000fe200078e0008 */
[----:B------:R-:W-:Y:S01]  /*06b0*/  MOV R15, 0x10 ;  /* 0x00000010000f7802 */ /* 0x000fe20000000f00 */
[----:B------:R-:W-:Y:S02]  /*06c0*/  IMAD.MOV.U32 R18, RZ, RZ, 0x1f ;  /* 0x0000001fff127424 */ /* 0x000fe400078e00ff */
[----:B------:R-:W-:Y:S02]  /*06d0*/  IMAD.MOV.U32 R5, RZ, RZ, -0x1 ;  /* 0xffffffffff057424 */ /* 0x000fe400078e00ff */
[----:B------:R-:W-:-:S07]  /*06e0*/  IMAD.MOV.U32 R7, RZ, RZ, R14 ;  /* 0x000000ffff077224 */ /* 0x000fce00078e000e */
[----:B------:R-:W-:Y:S05]  /*06f0*/  WARPSYNC.COLLECTIVE R5, `(.L_x_4) ;  /* 0x0000000005087348 */ /* 0x000fea0003c00000 */
[----:B------:R0:W1:Y:S02]  /*0700*/  SHFL.DOWN P0, R14, R16, R15, R18 ;  /* 0x0800000f100e7389 */ /* 0x0000640000000012 */
[----:B01----:R-:W-:Y:S05]  /*0710*/  ENDCOLLECTIVE ;  /* 0x000000000000791b */ /* 0x003fea0003800000 */
.L_x_4:
[----:B------:R-:W-:Y:S01]  /*0720*/  IMAD.MOV.U32 R15, RZ, RZ, 0x8 ;  /* 0x00000008ff0f7424 */ /* 0x000fe200078e00ff */
[----:B------:R-:W-:-:S06]  /*0730*/  MOV R6, R14 ;  /* 0x0000000e00067202 */ /* 0x000fcc0000000f00 */
[----:B------:R-:W-:-:S10]  /*0740*/  DADD R6, R8, R6 ;  /* 0x0000000008067229 */ /* 0x000fd40000000006 */
[----:B------:R-:W-:-:S07]  /*0750*/  IMAD.MOV.U32 R16, RZ, RZ, R7 ;  /* 0x000000ffff107224 */ /* 0x000fce00078e0007 */
[----:B------:R-:W-:Y:S05]  /*0760*/  WARPSYNC.COLLECTIVE R5, `(.L_x_5) ;  /* 0x0000000005087348 */ /* 0x000fea0003c00000 */
[----:B------:R0:W1:Y:S02]  /*0770*/  SHFL.DOWN P0, R14, R16, R15, R18 ;  /* 0x0800000f100e7389 */ /* 0x0000640000000012 */
[----:B01----:R-:W-:Y:S05]  /*0780*/  ENDCOLLECTIVE ;  /* 0x000000000000791b */ /* 0x003fea0003800000 */
.L_x_5:
[----:B------:R-:W-:Y:S01]  /*0790*/  IMAD.MOV.U32 R16, RZ, RZ, R6 ;  /* 0x000000ffff107224 */ /* 0x000fe200078e0006 */
[----:B------:R-:W-:-:S07]  /*07a0*/  MOV R11, R14 ;  /* 0x0000000e000b7202 */ /* 0x000fce0000000f00 */
[----:B------:R-:W-:Y:S05]  /*07b0*/  WARPSYNC.COLLECTIVE R5, `(.L_x_6) ;  /* 0x0000000005087348 */ /* 0x000fea0003c00000 */
[----:B------:R0:W1:Y:S02]  /*07c0*/  SHFL.DOWN P0, R14, R16, R15, R18 ;  /* 0x0800000f100e7389 */ /* 0x0000640000000012 */
[----:B01----:R-:W-:Y:S05]  /*07d0*/  ENDCOLLECTIVE ;  /* 0x000000000000791b */ /* 0x003fea0003800000 */
.L_x_6:
[----:B------:R-:W-:Y:S02]  /*07e0*/  IMAD.MOV.U32 R15, RZ, RZ, 0x4 ;  /* 0x00000004ff0f7424 */ /* 0x000fe400078e00ff */
[----:B------:R-:W-:-:S06]  /*07f0*/  IMAD.MOV.U32 R10, RZ, RZ, R14 ;  /* 0x000000ffff0a7224 */ /* 0x000fcc00078e000e */
[----:B------:R-:W-:-:S10]  /*0800*/  DADD R10, R6, R10 ;  /* 0x00000000060a7229 */ /* 0x000fd4000000000a */
[----:B------:R-:W-:-:S07]  /*0810*/  MOV R16, R11 ;  /* 0x0000000b00107202 */ /* 0x000fce0000000f00 */
[----:B------:R-:W-:Y:S05]  /*0820*/  WARPSYNC.COLLECTIVE R5, `(.L_x_7) ;  /* 0x0000000005087348 */ /* 0x000fea0003c00000 */
[----:B------:R0:W1:Y:S02]  /*0830*/  SHFL.DOWN P0, R14, R16, R15, R18 ;  /* 0x0800000f100e7389 */ /* 0x0000640000000012 */
[----:B01----:R-:W-:Y:S05]  /*0840*/  ENDCOLLECTIVE ;  /* 0x000000000000791b */ /* 0x003fea0003800000 */
.L_x_7:
[----:B------:R-:W-:Y:S01]  /*0850*/  IMAD.MOV.U32 R16, RZ, RZ, R10 ;  /* 0x000000ffff107224 */ /* 0x000fe200078e000a */
[----:B------:R-:W-:-:S07]  /*0860*/  MOV R13, R14 ;  /* 0x0000000e000d7202 */ /* 0x000fce0000000f00 */
[----:B------:R-:W-:Y:S05]  /*0870*/  WARPSYNC.COLLECTIVE R5, `(.L_x_8) ;  /* 0x0000000005087348 */ /* 0x000fea0003c00000 */
[----:B------:R0:W1:Y:S02]  /*0880*/  SHFL.DOWN P0, R14, R16, R15, R18 ;  /* 0x0800000f100e7389 */ /* 0x0000640000000012 */
[----:B01----:R-:W-:Y:S05]  /*0890*/  ENDCOLLECTIVE ;  /* 0x000000000000791b */ /* 0x003fea0003800000 */
.L_x_8:
[----:B------:R-:W-:Y:S02]  /*08a0*/  MOV R15, 0x2 ;  /* 0x00000002000f7802 */ /* 0x000fe40000000f00 */
[----:B------:R-:W-:-:S06]  /*08b0*/  MOV R12, R14 ;  /* 0x0000000e000c7202 */ /* 0x000fcc0000000f00 */
[----:B------:R-:W-:-:S10]  /*08c0*/  DADD R12, R10, R12 ;  /* 0x000000000a0c7229 */ /* 0x000fd4000000000c */
[----:B------:R-:W-:-:S07]  /*08d0*/  IMAD.MOV.U32 R16, RZ, RZ, R13 ;  /* 0x000000ffff107224 */ /* 0x000fce00078e000d */
[----:B------:R-:W-:Y:S05]  /*08e0*/  WARPSYNC.COLLECTIVE R5, `(.L_x_9) ;  /* 0x0000000005087348 */ /* 0x000fea0003c00000 */
[----:B------:R0:W1:Y:S02]  /*08f0*/  SHFL.DOWN P0, R14, R16, R15, R18 ;  /* 0x0800000f100e7389 */ /* 0x0000640000000012 */
[----:B01----:R-:W-:Y:S05]  /*0900*/  ENDCOLLECTIVE ;  /* 0x000000000000791b */ /* 0x003fea0003800000 */
.L_x_9:
[----:B------:R-:W-:Y:S01]  /*0910*/  MOV R16, R12 ;  /* 0x0000000c00107202 */ /* 0x000fe20000000f00 */
[----:B------:R-:W-:-:S07]  /*0920*/  IMAD.MOV.U32 R9, RZ, RZ, R14 ;  /* 0x000000ffff097224 */ /* 0x000fce00078e000e */
[----:B------:R-:W-:Y:S05]  /*0930*/  WARPSYNC.COLLECTIVE R5, `(.L_x_10) ;  /* 0x0000000005087348 */ /* 0x000fea0003c00000 */
[----:B------:R0:W1:Y:S02]  /*0940*/  SHFL.DOWN P0, R14, R16, R15, R18 ;  /* 0x0800000f100e7389 */ /* 0x0000640000000012 */
[----:B01----:R-:W-:Y:S05]  /*0950*/  ENDCOLLECTIVE ;  /* 0x000000000000791b */ /* 0x003fea0003800000 */
.L_x_10:
[----:B------:R-:W-:Y:S02]  /*0960*/  IMAD.MOV.U32 R15, RZ, RZ, 0x1 ;  /* 0x00000001ff0f7424 */ /* 0x000fe400078e00ff */
[----:B------:R-:W-:-:S06]  /*0970*/  IMAD.MOV.U32 R8, RZ, RZ, R14 ;  /* 0x000000ffff087224 */ /* 0x000fcc00078e000e */
[----:B------:R-:W-:-:S10]  /*0980*/  DADD R8, R12, R8 ;  /* 0x000000000c087229 */ /* 0x000fd40000000008 */
[----:B------:R-:W-:-:S07]  /*0990*/  MOV R16, R9 ;  /* 0x0000000900107202 */ /* 0x000fce0000000f00 */
[----:B------:R-:W-:Y:S05]  /*09a0*/  WARPSYNC.COLLECTIVE R5, `(.L_x_11) ;  /* 0x0000000005087348 */ /* 0x000fea0003c00000 */
[----:B------:R0:W1:Y:S02]  /*09b0*/  SHFL.DOWN P0, R14, R16, R15, R18 ;  /* 0x0800000f100e7389 */ /* 0x0000640000000012 */
[----:B01----:R-:W-:Y:S05]  /*09c0*/  ENDCOLLECTIVE ;  /* 0x000000000000791b */ /* 0x003fea0003800000 */
.L_x_11:
[----:B------:R-:W-:Y:S01]  /*09d0*/  IMAD.MOV.U32 R16, RZ, RZ, R8 ;  /* 0x000000ffff107224 */ /* 0x000fe200078e0008 */
[----:B------:R-:W-:-:S07]  /*09e0*/  MOV R7, R14 ;  /* 0x0000000e00077202 */ /* 0x000fce0000000f00 */
[----:B------:R-:W-:Y:S05]  /*09f0*/  WARPSYNC.COLLECTIVE R5, `(.L_x_12) ;  /* 0x0000000005087348 */ /* 0x000fea0003c00000 */
[----:B------:R0:W1:Y:S02]  /*0a00*/  SHFL.DOWN P0, R14, R16, R15, R18 ;  /* 0x0800000f100e7389 */ /* 0x0000640000000012 */
[----:B01----:R-:W-:Y:S05]  /*0a10*/  ENDCOLLECTIVE ;  /* 0x000000000000791b */ /* 0x003fea0003800000 */
.L_x_12:
[----:B------:R-:W-:Y:S01]  /*0a20*/  MOV R6, R14 ;  /* 0x0000000e00067202 */ /* 0x000fe20000000f00 */
[----:B------:R-:W-:Y:S06]  /*0a30*/  BRA `(.L_x_13) ;  /* 0xfffffff800787947 */ /* 0x000fec000383ffff */
.L_x_14:
        /* <DEDUP_REMOVED lines=12> */
.L_x_90:


//--------------------- .text._Z4dot5PKdS0_Pdm    --------------------------
	.section	.text._Z4dot5PKdS0_Pdm,"ax",@progbits
	.align	128
        .global         _Z4dot5PKdS0_Pdm
        .type           _Z4dot5PKdS0_Pdm,@function
        .size           _Z4dot5PKdS0_Pdm,(.L_x_91 - _Z4dot5PKdS0_Pdm)
        .other          _Z4dot5PKdS0_Pdm,@"STO_CUDA_ENTRY STV_DEFAULT"
_Z4dot5PKdS0_Pdm:
.text._Z4dot5PKdS0_Pdm:
[----:B------:R-:W-:Y:S01]  /*0000*/  LDC R1, c[0x0][0x37c] ;  /* 0x0000df00ff017b82 */ /* 0x000fe20000000800 */
[----:B------:R-:W0:Y:S07]  /*0010*/  S2R R0, SR_TID.X ;  /* 0x0000000000007919 */ /* 0x000e2e0000002100 */
[----:B------:R-:W0:Y:S01]  /*0020*/  S2UR UR4, SR_CTAID.X ;  /* 0x00000000000479c3 */ /* 0x000e220000002500 */
[----:B------:R-:W1:Y:S07]  /*0030*/  LDCU.64 UR6, c[0x0][0x358] ;  /* 0x00006b00ff0677ac */ /* 0x000e6e0008000a00 */
[----:B------:R-:W0:Y:S02]  /*0040*/  LDC R3, c[0x0][0x360] ;  /* 0x0000d800ff037b82 */ /* 0x000e240000000800 */
[----:B0-----:R-:W-:Y:S01]  /*0050*/  IMAD R4, R3, UR4, R0 ;  /* 0x0000000403047c24 */ /* 0x001fe2000f8e0200 */
[----:B------:R-:W0:Y:S04]  /*0060*/  LDCU.64 UR4, c[0x0][0x398] ;  /* 0x00007300ff0477ac */ /* 0x000e280008000a00 */
[----:B------:R-:W-:-:S02]  /*0070*/  ISETP.NE.AND P0, PT, R4, RZ, PT ;  /* 0x000000ff0400720c */ /* 0x000fc40003f05270 */
[----:B------:R-:W-:-:S11]  /*0080*/  SHF.R.S32.HI R5, RZ, 0x1f, R4 ;  /* 0x0000001fff057819 */ /* 0x000fd60000011404 */
[----:B------:R-:W1:Y:S02]  /*0090*/  @!P0 LDC.64 R2, c[0x0][0x390] ;  /* 0x0000e400ff028b82 */ /* 0x000e640000000a00 */
[----:B-1----:R1:W-:Y:S01]  /*00a0*/  @!P0 STG.E.64 desc[UR6][R2.64], RZ ;  /* 0x000000ff02008986 */ /* 0x0023e2000c101b06 */
[----:B0-----:R-:W-:-:S04]  /*00b0*/  ISETP.GE.U32.AND P0, PT, R4, UR4, PT ;  /* 0x0000000404007c0c */ /* 0x001fc8000bf06070 */
[----:B------:R-:W-:-:S13]  /*00c0*/  ISETP.GE.U32.AND.EX P0, PT, R5, UR5, PT, P0 ;  /* 0x0000000505007c0c */ /* 0x000fda000bf06100 */
[----:B-1----:R-:W-:Y:S05]  /*00d0*/  @P0 BRA `(.L_x_15) ;  /* 0x0000000400bc0947 */ /* 0x002fea0003800000 */
[----:B------:R-:W0:Y:S01]  /*00e0*/  LDCU.128 UR8, c[0x0][0x380] ;  /* 0x00007000ff0877ac */ /* 0x000e220008000c00 */
[C---:B------:R-:W-:Y:S01]  /*00f0*/  IMAD.SHL.U32 R10, R4.reuse, 0x8, RZ ;  /* 0x00000008040a7824 */ /* 0x040fe200078e00ff */
[----:B------:R-:W-:-:S04]  /*0100*/  SHF.L.U64.HI R4, R4, 0x3, R5 ;  /* 0x0000000304047819 */ /* 0x000fc80000010205 */
[C---:B0-----:R-:W-:Y:S02]  /*0110*/  IADD3 R8, P0, PT, R10.reuse, UR8, RZ ;  /* 0x000000080a087c10 */ /* 0x041fe4000ff1e0ff */
[----:B------:R-:W-:Y:S02]  /*0120*/  IADD3 R10, P1, PT, R10, UR10, RZ ;  /* 0x0000000a0a0a7c10 */ /* 0x000fe4000ff3e0ff */
[C---:B------:R-:W-:Y:S02]  /*0130*/  IADD3.X R9, PT, PT, R4.reuse, UR9, RZ, P0, !PT ;  /* 0x0000000904097c10 */ /* 0x040fe400087fe4ff */
[----:B------:R-:W-:-:S03]  /*0140*/  IADD3.X R11, PT, PT, R4, UR11, RZ, P1, !PT ;  /* 0x0000000b040b7c10 */ /* 0x000fc60008ffe4ff */
[----:B------:R-:W2:Y:S04]  /*0150*/  LDG.E.64 R4, desc[UR6][R8.64] ;  /* 0x0000000608047981 */ /* 0x000ea8000c1e1b00 */
[----:B------:R-:W2:Y:S01]  /*0160*/  LDG.E.64 R6, desc[UR6][R10.64] ;  /* 0x000000060a067981 */ /* 0x000ea2000c1e1b00 */
[----:B------:R-:W-:Y:S01]  /*0170*/  MOV R3, 0x400 ;  /* 0x0000040000037802 */ /* 0x000fe20000000f00 */
[----:B------:R-:W-:Y:S05]  /*0180*/  WARPSYNC.ALL ;  /* 0x0000000000007948 */ /* 0x000fea0003800000 */
[----:B------:R-:W0:Y:S01]  /*0190*/  S2R R2, SR_CgaCtaId ;  /* 0x0000000000027919 */ /* 0x000e220000008800 */
[C---:B------:R-:W-:Y:S01]  /*01a0*/  ISETP.GT.U32.AND P0, PT, R0.reuse, 0x1ff, PT ;  /* 0x000001ff0000780c */ /* 0x040fe20003f04070 */
[----:B------:R-:W-:Y:S01]  /*01b0*/  BSSY B0, `(.L_x_16) ;  /* 0x000002c000007945 */ /* 0x000fe20003800000 */
[----:B------:R-:W-:-:S02]  /*01c0*/  ISETP.GT.U32.AND P1, PT, R0, 0xff, PT ;  /* 0x000000ff0000780c */ /* 0x000fc40003f24070 */
[C---:B------:R-:W-:Y:S02]  /*01d0*/  ISETP.GT.U32.AND P2, PT, R0.reuse, 0x7f, PT ;  /* 0x0000007f0000780c */ /* 0x040fe40003f44070 */
[C---:B------:R-:W-:Y:S02]  /*01e0*/  ISETP.GT.U32.AND P3, PT, R0.reuse, 0x7, PT ;  /* 0x000000070000780c */ /* 0x040fe40003f64070 */
[C---:B------:R-:W-:Y:S02]  /*01f0*/  ISETP.GT.U32.AND P4, PT, R0.reuse, 0x3, PT ;  /* 0x000000030000780c */ /* 0x040fe40003f84070 */
[C---:B------:R-:W-:Y:S02]  /*0200*/  ISETP.GT.U32.AND P5, PT, R0.reuse, 0x1, PT ;  /* 0x000000010000780c */ /* 0x040fe40003fa4070 */
[----:B------:R-:W-:Y:S02]  /*0210*/  ISETP.NE.AND P6, PT, R0, RZ, PT ;  /* 0x000000ff0000720c */ /* 0x000fe40003fc5270 */
[----:B0-----:R-:W-:-:S05]  /*0220*/  LEA R3, R2, R3, 0x18 ;  /* 0x0000000302037211 */ /* 0x001fca00078ec0ff */
[----:B------:R-:W-:Y:S01]  /*0230*/  IMAD R2, R0, 0x8, R3 ;  /* 0x0000000800027824 */ /* 0x000fe200078e0203 */
[----:B--2---:R-:W-:-:S07]  /*0240*/  DMUL R4, R4, R6 ;  /* 0x0000000604047228 */ /* 0x004fce0000000000 */
[----:B------:R-:W-:Y:S01]  /*0250*/  STS.64 [R2], R4 ;  /* 0x0000000402007388 */ /* 0x000fe20000000a00 */
[----:B------:R-:W-:Y:S06]  /*0260*/  BAR.SYNC.DEFER_BLOCKING 0x0 ;  /* 0x0000000000007b1d */ /* 0x000fec0000010000 */
[----:B------:R-:W-:Y:S04]  /*0270*/  @!P0 LDS.64 R6, [R2+0x1000] ;  /* 0x0010000002068984 */ /* 0x000fe80000000a00 */
[----:B------:R-:W0:Y:S02]  /*0280*/  @!P0 LDS.64 R8, [R2] ;  /* 0x0000000002088984 */ /* 0x000e240000000a00 */
[----:B0-----:R-:W-:-:S07]  /*0290*/  @!P0 DADD R6, R6, R8 ;  /* 0x0000000006068229 */ /* 0x001fce0000000008 */
[----:B------:R-:W-:Y:S01]  /*02a0*/  @!P0 STS.64 [R2], R6 ;  /* 0x0000000602008388 */ /* 0x000fe20000000a00 */
[----:B------:R-:W-:Y:S01]  /*02b0*/  BAR.SYNC.DEFER_BLOCKING 0x0 ;  /* 0x0000000000007b1d */ /* 0x000fe20000010000 */
[----:B------:R-:W-:-:S05]  /*02c0*/  ISETP.GT.U32.AND P0, PT, R0, 0x3f, PT ;  /* 0x0000003f0000780c */ /* 0x000fca0003f04070 */
        /* <DEDUP_REMOVED lines=15> */
[----:B------:R0:W-:Y:S01]  /*03c0*/  @!P0 STS.64 [R2], R6 ;  /* 0x0000000602008388 */ /* 0x0001e20000000a00 */
[----:B------:R-:W-:Y:S06]  /*03d0*/  BAR.SYNC.DEFER_BLOCKING 0x0 ;  /* 0x0000000000007b1d */ /* 0x000fec0000010000 */
[----:B------:R-:W-:Y:S05]  /*03e0*/  @P1 BRA `(.L_x_17) ;  /* 0x0000000000201947 */ /* 0x000fea0003800000 */
[----:B------:R-:W-:Y:S04]  /*03f0*/  LDS.64 R4, [R2+0x100] ;  /* 0x0001000002047984 */ /* 0x000fe80000000a00 */
[----:B0-----:R-:W0:Y:S02]  /*0400*/  LDS.64 R6, [R2] ;  /* 0x0000000002067984 */ /* 0x001e240000000a00 */
[----:B0-----:R-:W-:Y:S01]  /*0410*/  DADD R4, R4, R6 ;  /* 0x0000000004047229 */ /* 0x001fe20000000006 */
[----:B------:R-:W-:-:S04]  /*0420*/  VOTE.ANY R6, PT, PT ;  /* 0x0000000000067806 */ /* 0x000fc800038e0100 */
[----:B------:R-:W-:Y:S02]  /*0430*/  R2UR UR4, R6 ;  /* 0x00000000060472ca */ /* 0x000fe400000e0000 */
[----:B------:R0:W-:Y:S11]  /*0440*/  STS.64 [R2], R4 ;  /* 0x0000000402007388 */ /* 0x0001f60000000a00 */
[----:B------:R-:W-:Y:S05]  /*0450*/  BRA.DIV UR4, `(.L_x_18) ;  /* 0x0000000604007947 */ /* 0x000fea000b800000 */
[----:B------:R-:W-:Y:S01]  /*0460*/  NOP ;  /* 0x0000000000007918 */ /* 0x000fe20000000000 */
.L_x_17:
[----:B------:R-:W-:Y:S05]  /*0470*/  BSYNC B0 ;  /* 0x0000000000007941 */ /* 0x000fea0003800000 */
.L_x_16:
[----:B------:R-:W-:Y:S04]  /*0480*/  BSSY B0, `(.L_x_19) ;  /* 0x000000a000007945 */ /* 0x000fe80003800000 */
[----:B------:R-:W-:Y:S05]  /*0490*/  @P2 BRA `(.L_x_20) ;  /* 0x0000000000202947 */ /* 0x000fea0003800000 */
[----:B0-----:R-:W-:Y:S04]  /*04a0*/  LDS.64 R4, [R2+0x80] ;  /* 0x0000800002047984 */ /* 0x001fe80000000a00 */
[----:B------:R-:W0:Y:S02]  /*04b0*/  LDS.64 R6, [R2] ;  /* 0x0000000002067984 */ /* 0x000e240000000a00 */
[----:B0-----:R-:W-:Y:S01]  /*04c0*/  DADD R4, R4, R6 ;  /* 0x0000000004047229 */ /* 0x001fe20000000006 */
[----:B------:R-:W-:-:S04]  /*04d0*/  VOTE.ANY R6, PT, PT ;  /* 0x0000000000067806 */ /* 0x000fc800038e0100 */
[----:B------:R-:W-:Y:S02]  /*04e0*/  R2UR UR4, R6 ;  /* 0x00000000060472ca */ /* 0x000fe400000e0000 */
[----:B------:R0:W-:Y:S11]  /*04f0*/  STS.64 [R2], R4 ;  /* 0x0000000402007388 */ /* 0x0001f60000000a00 */
[----:B------:R-:W-:Y:S05]  /*0500*/  BRA.DIV UR4, `(.L_x_21) ;  /* 0x0000000204e47947 */ /* 0x000fea000b800000 */
[----:B------:R-:W-:Y:S01]  /*0510*/  NOP ;  /* 0x0000000000007918 */ /* 0x000fe20000000000 */
.L_x_20:
[----:B------:R-:W-:Y:S05]  /*0520*/  BSYNC B0 ;  /* 0x0000000000007941 */ /* 0x000fea0003800000 */
.L_x_19:
        /* <DEDUP_REMOVED lines=10> */
.L_x_23:
[----:B------:R-:W-:Y:S05]  /*05d0*/  BSYNC B0 ;  /* 0x0000000000007941 */ /* 0x000fea0003800000 */
.L_x_22:
        /* <DEDUP_REMOVED lines=10> */
.L_x_26:
[----:B------:R-:W-:Y:S05]  /*0680*/  BSYNC B0 ;  /* 0x0000000000007941 */ /* 0x000fea0003800000 */
.L_x_25:
        /* <DEDUP_REMOVED lines=10> */
.L_x_29:
[----:B------:R-:W-:Y:S05]  /*0730*/  BSYNC B0 ;  /* 0x0000000000007941 */ /* 0x000fea0003800000 */
.L_x_28:
[----:B------:R-:W-:Y:S05]  /*0740*/  @P6 EXIT ;  /* 0x000000000000694d */ /* 0x000fea0003800000 */
        /* <DEDUP_REMOVED lines=8> */
.L_x_15:
[----:B------:R-:W-:-:S13]  /*07d0*/  ISETP.NE.AND P0, PT, R0, RZ, PT ;  /* 0x000000ff0000720c */ /* 0x000fda0003f05270 */
[----:B------:R-:W-:Y:S05]  /*07e0*/  @P0 EXIT ;  /* 0x000000000000094d */ /* 0x000fea0003800000 */
[----:B------:R-:W1:Y:S01]  /*07f0*/  S2UR UR5, SR_CgaCtaId ;  /* 0x00000000000579c3 */ /* 0x000e620000008800 */
[----:B------:R-:W-:-:S07]  /*0800*/  UMOV UR4, 0x400 ;  /* 0x0000040000047882 */ /* 0x000fce0000000000 */
[----:B0-----:R-:W0:Y:S01]  /*0810*/  LDC.64 R4, c[0x0][0x390] ;  /* 0x0000e400ff047b82 */ /* 0x001e220000000a00 */
[----:B-1----:R-:W-:-:S09]  /*0820*/  ULEA UR4, UR5, UR4, 0x18 ;  /* 0x0000000405047291 */ /* 0x002fd2000f8ec0ff */
[----:B------:R-:W0:Y:S04]  /*0830*/  LDS.64 R2, [UR4] ;  /* 0x00000004ff027984 */ /* 0x000e280008000a00 */
[----:B0-----:R-:W-:Y:S01]  /*0840*/  REDG.E.ADD.F64.RN.STRONG.GPU desc[UR6][R4.64], R2 ;  /* 0x00000002040079a6 */ /* 0x001fe2000c12ff06 */
[----:B------:R-:W-:Y:S05]  /*0850*/  EXIT ;  /* 0x000000000000794d */ /* 0x000fea0003800000 */
.L_x_18:
[----:B0-----:R-:W-:Y:S05]  /*0860*/  WARPSYNC.COLLECTIVE R6, `(.L_x_32) ;  /* 0x0000000006087348 */ /* 0x001fea0003c00000 */
[----:B------:R-:W-:Y:S01]  /*0870*/  NOP ;  /* 0x0000000000007918 */ /* 0x000fe20000000000 */
[----:B0-----:R-:W-:Y:S05]  /*0880*/  ENDCOLLECTIVE ;  /* 0x000000000000791b */ /* 0x001fea0003800000 */
.L_x_32:
[----:B------:R-:W-:Y:S05]  /*0890*/  BRA `(.L_x_17) ;  /* 0xfffffff800f47947 */ /* 0x000fea000383ffff */
.L_x_21:
[----:B------:R-:W-:Y:S01]  /*08a0*/  BSSY B1, `(.L_x_33) ;  /* 0x0000004000017945 */ /* 0x000fe20003800000 */
[----:B0-----:R-:W-:Y:S05]  /*08b0*/  WARPSYNC.COLLECTIVE R6, `(.L_x_34) ;  /* 0x0000000006087348 */ /* 0x001fea0003c00000 */
[----:B------:R-:W-:Y:S01]  /*08c0*/  NOP ;  /* 0x0000000000007918 */ /* 0x000fe20000000000 */
[----:B0-----:R-:W-:Y:S05]  /*08d0*/  ENDCOLLECTIVE ;  /* 0x000000000000791b */ /* 0x001fea0003800000 */
.L_x_34:
[----:B------:R-:W-:Y:S05]  /*08e0*/  BSYNC B1 ;  /* 0x0000000000017941 */ /* 0x000fea0003800000 */
.L_x_33:
[----:B------:R-:W-:Y:S05]  /*08f0*/  BRA `(.L_x_20) ;  /* 0xfffffffc00087947 */ /* 0x000fea000383ffff */
.L_x_24:
[----:B------:R-:W-:Y:S01]  /*0900*/  BSSY B1, `(.L_x_35) ;  /* 0x0000004000017945 */ /* 0x000fe20003800000 */
[----:B0-----:R-:W-:Y:S05]  /*0910*/  WARPSYNC.COLLECTIVE R6, `(.L_x_36) ;  /* 0x0000000006087348 */ /* 0x001fea0003c00000 */
[----:B------:R-:W-:Y:S01]  /*0920*/  NOP ;  /* 0x0000000000007918 */ /* 0x000fe20000000000 */
[----:B0-----:R-:W-:Y:S05]  /*0930*/  ENDCOLLECTIVE ;  /* 0x000000000000791b */ /* 0x001fea0003800000 */
.L_x_36:
[----:B------:R-:W-:Y:S05]  /*0940*/  BSYNC B1 ;  /* 0x0000000000017941 */ /* 0x000fea0003800000 */
.L_x_35:
[----:B------:R-:W-:Y:S05]  /*0950*/  BRA `(.L_x_23) ;  /* 0xfffffffc001c7947 */ /* 0x000fea000383ffff */
.L_x_27:
[----:B------:R-:W-:Y:S01]  /*0960*/  BSSY B1, `(.L_x_37) ;  /* 0x0000004000017945 */ /* 0x000fe20003800000 */
[----:B0-----:R-:W-:Y:S05]  /*0970*/  WARPSYNC.COLLECTIVE R6, `(.L_x_38) ;  /* 0x0000000006087348 */ /* 0x001fea0003c00000 */
[----:B------:R-:W-:Y:S01]  /*0980*/  NOP ;  /* 0x0000000000007918 */ /* 0x000fe20000000000 */
[----:B0-----:R-:W-:Y:S05]  /*0990*/  ENDCOLLECTIVE ;  /* 0x000000000000791b */ /* 0x001fea0003800000 */
.L_x_38:
[----:B------:R-:W-:Y:S05]  /*09a0*/  BSYNC B1 ;  /* 0x0000000000017941 */ /* 0x000fea0003800000 */
.L_x_37:
[----:B------:R-:W-:Y:S05]  /*09b0*/  BRA `(.L_x_26) ;  /* 0xfffffffc00307947 */ /* 0x000fea000383ffff */
.L_x_30:
[----:B------:R-:W-:Y:S01]  /*09c0*/  BSSY B1, `(.L_x_39) ;  /* 0x0000004000017945 */ /* 0x000fe20003800000 */
[----:B0-----:R-:W-:Y:S05]  /*09d0*/  WARPSYNC.COLLECTIVE R6, `(.L_x_40) ;  /* 0x0000000006087348 */ /* 0x001fea0003c00000 */
[----:B------:R-:W-:Y:S01]  /*09e0*/  NOP ;  /* 0x0000000000007918 */ /* 0x000fe20000000000 */
[----:B0-----:R-:W-:Y:S05]  /*09f0*/  ENDCOLLECTIVE ;  /* 0x000000000000791b */ /* 0x001fea0003800000 */
.L_x_40:
[----:B------:R-:W-:Y:S05]  /*0a00*/  BSYNC B1 ;  /* 0x0000000000017941 */ /* 0x000fea0003800000 */
.L_x_39:
[----:B------:R-:W-:Y:S05]  /*0a10*/  BRA `(.L_x_29) ;  /* 0xfffffffc00447947 */ /* 0x000fea000383ffff */
.L_x_31:
[----:B------:R-:W-:Y:S01]  /*0a20*/  BSSY B0, `(.L_x_41) ;  /* 0x0000004000007945 */ /* 0x000fe20003800000 */
[----:B0-----:R-:W-:Y:S05]  /*0a30*/  WARPSYNC.COLLECTIVE R6, `(.L_x_42) ;  /* 0x0000000006087348 */ /* 0x001fea0003c00000 */
[----:B------:R-:W-:Y:S01]  /*0a40*/  NOP ;  /* 0x0000000000007918 */ /* 0x000fe20000000000 */
[----:B0-----:R-:W-:Y:S05]  /*0a50*/  ENDCOLLECTIVE ;  /* 0x000000000000791b */ /* 0x001fea0003800000 */
.L_x_42:
[----:B------:R-:W-:Y:S05]  /*0a60*/  BSYNC B0 ;  /* 0x0000000000007941 */ /* 0x000fea0003800000 */
.L_x_41:
[----:B------:R-:W-:Y:S05]  /*0a70*/  BRA `(.L_x_15) ;  /* 0xfffffffc00547947 */ /* 0x000fea000383ffff */
.L_x_43:
        /* <DEDUP_REMOVED lines=16> */
.L_x_91:


//--------------------- .text._Z4dot4PKdS0_Pdm    --------------------------
	.section	.text._Z4dot4PKdS0_Pdm,"ax",@progbits
	.align	128
        .global         _Z4dot4PKdS0_Pdm
        .type           _Z4dot4PKdS0_Pdm,@function
        .size           _Z4dot4PKdS0_Pdm,(.L_x_92 - _Z4dot4PKdS0_Pdm)
        .other          _Z4dot4PKdS0_Pdm,@"STO_CUDA_ENTRY STV_DEFAULT"
_Z4dot4PKdS0_Pdm:
.text._Z4dot4PKdS0_Pdm:
        /* <DEDUP_REMOVED lines=29> */
[----:B------:R-:W-:-:S04]  /*01d0*/  IADD3.X R9, PT, PT, R9, UR11, RZ, P1, !PT ;  /* 0x0000000b09097c10 */ /* 0x000fc80008ffe4ff */
[----:B------:R-:W2:Y:S04]  /*01e0*/  LDG.E.64 R4, desc[UR4][R4.64] ;  /* 0x0000000404047981 */ /* 0x000ea8000c1e1b00 */
[----:B------:R-:W2:Y:S01]  /*01f0*/  LDG.E.64 R6, desc[UR4][R8.64] ;  /* 0x0000000408067981 */ /* 0x000ea2000c1e1b00 */
[----:B0-----:R-:W-:Y:S01]  /*0200*/  VIMNMX.U32 R3, PT, PT, R10, 0x20, !PT ;  /* 0x000000200a037848 */ /* 0x001fe20007fe0000 */
[----:B------:R-:W-:Y:S01]  /*0210*/  VOTEU.ANY UR7, UPT, PT ;  /* 0x0000000000077886 */ /* 0x000fe200038e0100 */
[----:B------:R-:W0:Y:S03]  /*0220*/  S2R R2, SR_CgaCtaId ;  /* 0x0000000000027919 */ /* 0x000e260000008800 */
[----:B------:R-:W-:Y:S01]  /*0230*/  IMAD.IADD R3, R3, 0x1, -R10 ;  /* 0x0000000103037824 */ /* 0x000fe200078e0a0a */
[----:B------:R-:W1:Y:S01]  /*0240*/  S2R R11, SR_LTMASK ;  /* 0x00000000000b7919 */ /* 0x000e620000003900 */
[----:B------:R-:W-:-:S05]  /*0250*/  IMAD.MOV.U32 R10, RZ, RZ, -0x1 ;  /* 0xffffffffff0a7424 */ /* 0x000fca00078e00ff */
[----:B------:R-:W-:Y:S02]  /*0260*/  SHF.R.U32.HI R10, RZ, R3, R10 ;  /* 0x00000003ff0a7219 */ /* 0x000fe4000001160a */
[----:B------:R-:W-:Y:S02]  /*0270*/  MOV R3, 0x400 ;  /* 0x0000040000037802 */ /* 0x000fe40000000f00 */
[----:B------:R-:W3:Y:S08]  /*0280*/  MATCH.ANY R13, R10 ;  /* 0x000000000a0d73a1 */ /* 0x000ef000000e8000 */
[----:B------:R-:W4:Y:S01]  /*0290*/  REDUX.OR UR6, R10 ;  /* 0x000000000a0673c4 */ /* 0x000f220000004000 */
[----:B0-----:R-:W-:-:S05]  /*02a0*/  LEA R3, R2, R3, 0x18 ;  /* 0x0000000302037211 */ /* 0x001fca00078ec0ff */
[----:B------:R-:W-:Y:S01]  /*02b0*/  IMAD R2, R0, 0x8, R3 ;  /* 0x0000000800027824 */ /* 0x000fe200078e0203 */
[----:B---3--:R-:W-:Y:S01]  /*02c0*/  LOP3.LUT P0, RZ, R10, UR7, R13, 0x40, !PT ;  /* 0x000000070aff7c12 */ /* 0x008fe2000f80400d */
[----:B--2---:R-:W-:Y:S01]  /*02d0*/  DMUL R6, R4, R6 ;  /* 0x0000000604067228 */ /* 0x004fe20000000000 */
[----:B-1----:R-:W-:-:S06]  /*02e0*/  LOP3.LUT R4, R11, R10, RZ, 0xc0, !PT ;  /* 0x0000000a0b047212 */ /* 0x002fcc00078ec0ff */
[----:B------:R0:W-:Y:S01]  /*02f0*/  STS.64 [R2], R6 ;  /* 0x0000000602007388 */ /* 0x0001e20000000a00 */
[----:B------:R-:W1:Y:S04]  /*0300*/  POPC R4, R4 ;  /* 0x0000000400047309 */ /* 0x000e680000000000 */
[----:B----4-:R-:W-:Y:S05]  /*0310*/  @!P0 BRA.DIV UR6, `(.L_x_44) ;  /* 0x0000000606388947 */ /* 0x010fea000b800000 */
[----:B------:R-:W-:Y:S01]  /*0320*/  NOP ;  /* 0x0000000000007918 */ /* 0x000fe20000000000 */
.L_x_58:
[C---:B-1----:R-:W-:Y:S01]  /*0330*/  ISETP.GT.U32.AND P2, PT, R4.reuse, 0xf, PT ;  /* 0x0000000f0400780c */ /* 0x042fe20003f44070 */
[----:B------:R-:W-:Y:S01]  /*0340*/  BSSY B0, `(.L_x_45) ;  /* 0x0000012000007945 */ /* 0x000fe20003800000 */
[----:B------:R-:W-:Y:S02]  /*0350*/  ISETP.GT.U32.AND P3, PT, R4, 0x7, PT ;  /* 0x000000070400780c */ /* 0x000fe40003f64070 */
[----:B------:R-:W-:Y:S02]  /*0360*/  ISETP.GT.U32.OR P2, PT, R0, 0x3ef, P2 ;  /* 0x000003ef0000780c */ /* 0x000fe40001744470 */
[C---:B------:R-:W-:Y:S02]  /*0370*/  ISETP.GT.U32.AND P0, PT, R4.reuse, 0x3, PT ;  /* 0x000000030400780c */ /* 0x040fe40003f04070 */
[----:B------:R-:W-:Y:S02]  /*0380*/  ISETP.GT.U32.AND P1, PT, R4, 0x1, PT ;  /* 0x000000010400780c */ /* 0x000fe40003f24070 */
[----:B------:R-:W-:-:S02]  /*0390*/  ISETP.GT.U32.AND P4, PT, R0, 0x1f, PT ;  /* 0x0000001f0000780c */ /* 0x000fc40003f84070 */
[C---:B------:R-:W-:Y:S02]  /*03a0*/  ISETP.GT.U32.OR P3, PT, R0.reuse, 0x3f7, P3 ;  /* 0x000003f70000780c */ /* 0x040fe40001f64470 */
[C---:B------:R-:W-:Y:S02]  /*03b0*/  ISETP.GT.U32.OR P0, PT, R0.reuse, 0x3fb, P0 ;  /* 0x000003fb0000780c */ /* 0x040fe40000704470 */
[----:B------:R-:W-:Y:S01]  /*03c0*/  ISETP.GT.U32.OR P1, PT, R0, 0x3fd, P1 ;  /* 0x000003fd0000780c */ /* 0x000fe20000f24470 */
[----:B------:R-:W-:-:S12]  /*03d0*/  @P2 BRA `(.L_x_46) ;  /* 0x0000000000202947 */ /* 0x000fd80003800000 */
[----:B0-----:R-:W-:Y:S01]  /*03e0*/  LDS.64 R6, [R2+0x80] ;  /* 0x0000800002067984 */ /* 0x001fe20000000a00 */
[----:B------:R-:W-:-:S03]  /*03f0*/  VOTE.ANY R5, PT, PT ;  /* 0x0000000000057806 */ /* 0x000fc600038e0100 */
[----:B------:R-:W0:Y:S01]  /*0400*/  LDS.64 R8, [R2] ;  /* 0x0000000002087984 */ /* 0x000e220000000a00 */
[----:B------:R-:W-:Y:S01]  /*0410*/  R2UR UR6, R5 ;  /* 0x00000000050672ca */ /* 0x000fe200000e0000 */
[----:B0-----:R-:W-:-:S07]  /*0420*/  DADD R6, R6, R8 ;  /* 0x0000000006067229 */ /* 0x001fce0000000008 */
[----:B------:R0:W-:Y:S05]  /*0430*/  STS.64 [R2], R6 ;  /* 0x0000000602007388 */ /* 0x0001ea0000000a00 */
[----:B------:R-:W-:Y:S05]  /*0440*/  BRA.DIV UR6, `(.L_x_47) ;  /* 0x0000000606087947 */ /* 0x000fea000b800000 */
[----:B------:R-:W-:Y:S01]  /*0450*/  NOP ;  /* 0x0000000000007918 */ /* 0x000fe20000000000 */
.L_x_46:
[----:B------:R-:W-:Y:S05]  /*0460*/  BSYNC B0 ;  /* 0x0000000000007941 */ /* 0x000fea0003800000 */
.L_x_45:
[----:B------:R-:W-:Y:S04]  /*0470*/  BSSY B0, `(.L_x_48) ;  /* 0x000000a000007945 */ /* 0x000fe80003800000 */
[----:B------:R-:W-:Y:S05]  /*0480*/  @P3 BRA `(.L_x_49) ;  /* 0x0000000000203947 */ /* 0x000fea0003800000 */
        /* <DEDUP_REMOVED lines=8> */
.L_x_49:
[----:B------:R-:W-:Y:S05]  /*0510*/  BSYNC B0 ;  /* 0x0000000000007941 */ /* 0x000fea0003800000 */
.L_x_48:
        /* <DEDUP_REMOVED lines=10> */
.L_x_52:
[----:B------:R-:W-:Y:S05]  /*05c0*/  BSYNC B0 ;  /* 0x0000000000007941 */ /* 0x000fea0003800000 */
.L_x_51:
        /* <DEDUP_REMOVED lines=9> */
.L_x_54:
[----:B------:R-:W-:Y:S05]  /*0660*/  WARPSYNC.ALL ;  /* 0x0000000000007948 */ /* 0x000fea0003800000 */
[----:B------:R-:W-:Y:S06]  /*0670*/  BAR.SYNC.DEFER_BLOCKING 0x0 ;  /* 0x0000000000007b1d */ /* 0x000fec0000010000 */
[----:B------:R-:W-:Y:S05]  /*0680*/  @P4 EXIT ;  /* 0x000000000000494d */ /* 0x000fea0003800000 */
[----:B------:R-:W-:Y:S01]  /*0690*/  IMAD R10, R4, 0x100, R3 ;  /* 0x00000100040a7824 */ /* 0x000fe200078e0203 */
[----:B------:R-:W-:-:S04]  /*06a0*/  ISETP.NE.AND P0, PT, R0, RZ, PT ;  /* 0x000000ff0000720c */ /* 0x000fc80003f05270 */
[----:B0-----:R-:W0:Y:S02]  /*06b0*/  LDS.128 R4, [R10] ;  /* 0x000000000a047984 */ /* 0x001e240000000c00 */
[----:B0-----:R-:W-:-:S07]  /*06c0*/  DADD R4, R4, R6 ;  /* 0x0000000004047229 */ /* 0x001fce0000000006 */
[----:B------:R-:W-:Y:S04]  /*06d0*/  SHFL.DOWN PT, R3, R5, 0x10, 0x1f ;  /* 0x0a001f0005037f89 */ /* 0x000fe800000e0000 */
[----:B------:R-:W0:Y:S02]  /*06e0*/  SHFL.DOWN PT, R2, R4, 0x10, 0x1f ;  /* 0x0a001f0004027f89 */ /* 0x000e2400000e0000 */
        /* <DEDUP_REMOVED lines=17> */
.L_x_44:
[----:B------:R-:W-:Y:S01]  /*0800*/  BSSY B0, `(.L_x_56) ;  /* 0x0000005000007945 */ /* 0x000fe20003800000 */
[----:B------:R-:W-:-:S07]  /*0810*/  IMAD.MOV.U32 R5, RZ, RZ, R10 ;  /* 0x000000ffff057224 */ /* 0x000fce00078e000a */
[----:B01----:R-:W-:Y:S05]  /*0820*/  WARPSYNC.COLLECTIVE R5, `(.L_x_57) ;  /* 0x0000000005087348 */ /* 0x003fea0003c00000 */
[----:B------:R-:W-:Y:S01]  /*0830*/  NOP ;  /* 0x0000000000007918 */ /* 0x000fe20000000000 */
[----:B01----:R-:W-:Y:S05]  /*0840*/  ENDCOLLECTIVE ;  /* 0x000000000000791b */ /* 0x003fea0003800000 */
.L_x_57:
[----:B------:R-:W-:Y:S05]  /*0850*/  BSYNC B0 ;  /* 0x0000000000007941 */ /* 0x000fea0003800000 */
.L_x_56:
[----:B------:R-:W-:Y:S05]  /*0860*/  BRA `(.L_x_58) ;  /* 0xfffffff800b07947 */ /* 0x000fea000383ffff */
.L_x_47:
[----:B------:R-:W-:Y:S01]  /*0870*/  BSSY B1, `(.L_x_59) ;  /* 0x0000004000017945 */ /* 0x000fe20003800000 */
[----:B0-----:R-:W-:Y:S05]  /*0880*/  WARPSYNC.COLLECTIVE R5, `(.L_x_60) ;  /* 0x0000000005087348 */ /* 0x001fea0003c00000 */
[----:B------:R-:W-:Y:S01]  /*0890*/  NOP ;  /* 0x0000000000007918 */ /* 0x000fe20000000000 */
[----:B0-----:R-:W-:Y:S05]  /*08a0*/  ENDCOLLECTIVE ;  /* 0x000000000000791b */ /* 0x001fea0003800000 */
.L_x_60:
[----:B------:R-:W-:Y:S05]  /*08b0*/  BSYNC B1 ;  /* 0x0000000000017941 */ /* 0x000fea0003800000 */
.L_x_59:
[----:B------:R-:W-:Y:S05]  /*08c0*/  BRA `(.L_x_46) ;  /* 0xfffffff800e47947 */ /* 0x000fea000383ffff */
.L_x_50:
[----:B------:R-:W-:Y:S01]  /*08d0*/  BSSY B1, `(.L_x_61) ;  /* 0x0000004000017945 */ /* 0x000fe20003800000 */
[----:B0-----:R-:W-:Y:S05]  /*08e0*/  WARPSYNC.COLLECTIVE R5, `(.L_x_62) ;  /* 0x0000000005087348 */ /* 0x001fea0003c00000 */
[----:B------:R-:W-:Y:S01]  /*08f0*/  NOP ;  /* 0x0000000000007918 */ /* 0x000fe20000000000 */
[----:B0-----:R-:W-:Y:S05]  /*0900*/  ENDCOLLECTIVE ;  /* 0x000000000000791b */ /* 0x001fea0003800000 */
.L_x_62:
[----:B------:R-:W-:Y:S05]  /*0910*/  BSYNC B1 ;  /* 0x0000000000017941 */ /* 0x000fea0003800000 */
.L_x_61:
[----:B------:R-:W-:Y:S05]  /*0920*/  BRA `(.L_x_49) ;  /* 0xfffffff800f87947 */ /* 0x000fea000383ffff */
.L_x_53:
[----:B------:R-:W-:Y:S01]  /*0930*/  BSSY B1, `(.L_x_63) ;  /* 0x0000004000017945 */ /* 0x000fe20003800000 */
[----:B0-----:R-:W-:Y:S05]  /*0940*/  WARPSYNC.COLLECTIVE R5, `(.L_x_64) ;  /* 0x0000000005087348 */ /* 0x001fea0003c00000 */
[----:B------:R-:W-:Y:S01]  /*0950*/  NOP ;  /* 0x0000000000007918 */ /* 0x000fe20000000000 */
[----:B0-----:R-:W-:Y:S05]  /*0960*/  ENDCOLLECTIVE ;  /* 0x000000000000791b */ /* 0x001fea0003800000 */
.L_x_64:
[----:B------:R-:W-:Y:S05]  /*0970*/  BSYNC B1 ;  /* 0x0000000000017941 */ /* 0x000fea0003800000 */
.L_x_63:
[----:B------:R-:W-:Y:S05]  /*0980*/  BRA `(.L_x_52) ;  /* 0xfffffffc000c7947 */ /* 0x000fea000383ffff */
.L_x_55:
[----:B------:R-:W-:Y:S01]  /*0990*/  BSSY B0, `(.L_x_65) ;  /* 0x0000004000007945 */ /* 0x000fe20003800000 */
[----:B0-----:R-:W-:Y:S05]  /*09a0*/  WARPSYNC.COLLECTIVE R5, `(.L_x_66) ;  /* 0x0000000005087348 */ /* 0x001fea0003c00000 */
[----:B------:R-:W-:Y:S01]  /*09b0*/  NOP ;  /* 0x0000000000007918 */ /* 0x000fe20000000000 */
[----:B0-----:R-:W-:Y:S05]  /*09c0*/  ENDCOLLECTIVE ;  /* 0x000000000000791b */ /* 0x001fea0003800000 */
.L_x_66:
[----:B------:R-:W-:Y:S05]  /*09d0*/  BSYNC B0 ;  /* 0x0000000000007941 */ /* 0x000fea0003800000 */
.L_x_65:
[----:B------:R-:W-:Y:S05]  /*09e0*/  BRA `(.L_x_54) ;  /* 0xfffffffc001c7947 */ /* 0x000fea000383ffff */
.L_x_67:
        /* <DEDUP_REMOVED lines=9> */
.L_x_92:


//--------------------- .text._Z4dot3PKdS0_Pdm    --------------------------
	.section	.text._Z4dot3PKdS0_Pdm,"ax",@progbits
	.align	128
        .global         _Z4dot3PKdS0_Pdm
        .type           _Z4dot3PKdS0_Pdm,@function
        .size           _Z4dot3PKdS0_Pdm,(.L_x_93 - _Z4dot3PKdS0_Pdm)
        .other          _Z4dot3PKdS0_Pdm,@"STO_CUDA_ENTRY STV_DEFAULT"
_Z4dot3PKdS0_Pdm:
.text._Z4dot3PKdS0_Pdm:
[----:B------:R-:W-:Y:S01]  /*0000*/  LDC R1, c[0x0][0x37c] ;  /* 0x0000df00ff017b82 */ /* 0x000fe20000000800 */
[----:B------:R-:W0:Y:S07]  /*0010*/  S2R R0, SR_TID.X ;  /* 0x0000000000007919 */ /* 0x000e2e0000002100 */
[----:B------:R-:W0:Y:S01]  /*0020*/  S2UR UR4, SR_CTAID.X ;  /* 0x00000000000479c3 */ /* 0x000e220000002500 */
[----:B------:R-:W1:Y:S01]  /*0030*/  LDCU.64 UR6, c[0x0][0x358] ;  /* 0x00006b00ff0677ac */ /* 0x000e620008000a00 */
[----:B------:R-:W-:Y:S01]  /*0040*/  IMAD.MOV.U32 R4, RZ, RZ, -0x1 ;  /* 0xffffffffff047424 */ /* 0x000fe200078e00ff */
[----:B------:R-:W2:Y:S01]  /*0050*/  S2R R3, SR_TID.Y ;  /* 0x0000000000037919 */ /* 0x000ea20000002200 */
[----:B------:R-:W-:Y:S01]  /*0060*/  BSSY B0, `(.L_x_68) ;  /* 0x0000056000007945 */ /* 0x000fe20003800000 */
[----:B------:R-:W3:Y:S01]  /*0070*/  LDCU.64 UR10, c[0x0][0x398] ;  /* 0x00007300ff0a77ac */ /* 0x000ee20008000a00 */
[----:B------:R-:W2:Y:S02]  /*0080*/  S2R R2, SR_TID.Z ;  /* 0x0000000000027919 */ /* 0x000ea40000002300 */
[----:B------:R-:W0:Y:S01]  /*0090*/  LDC R9, c[0x0][0x360] ;  /* 0x0000d800ff097b82 */ /* 0x000e220000000800 */
[----:B------:R-:W4:Y:S07]  /*00a0*/  S2R R11, SR_LTMASK ;  /* 0x00000000000b7919 */ /* 0x000f2e0000003900 */
[----:B------:R-:W5:Y:S01]  /*00b0*/  S2UR UR5, SR_CgaCtaId ;  /* 0x00000000000579c3 */ /* 0x000f620000008800 */
[----:B0-----:R-:W-:Y:S01]  /*00c0*/  IMAD R5, R9, UR4, R0 ;  /* 0x0000000409057c24 */ /* 0x001fe2000f8e0200 */
[----:B------:R-:W2:Y:S04]  /*00d0*/  LDCU UR4, c[0x0][0x364] ;  /* 0x00006c80ff0477ac */ /* 0x000ea80008000800 */
[----:B------:R-:W-:Y:S01]  /*00e0*/  ISETP.NE.AND P0, PT, R5, RZ, PT ;  /* 0x000000ff0500720c */ /* 0x000fe20003f05270 */
[----:B------:R-:W0:Y:S01]  /*00f0*/  LDCU UR8, c[0x0][0x368] ;  /* 0x00006d00ff0877ac */ /* 0x000e220008000800 */
[----:B------:R-:W-:-:S11]  /*0100*/  SHF.R.S32.HI R8, RZ, 0x1f, R5 ;  /* 0x0000001fff087819 */ /* 0x000fd60000011405 */
[----:B------:R-:W1:Y:S01]  /*0110*/  @!P0 LDC.64 R6, c[0x0][0x390] ;  /* 0x0000e400ff068b82 */ /* 0x000e620000000a00 */
[----:B--2---:R-:W-:Y:S02]  /*0120*/  IMAD R3, R2, UR4, R3 ;  /* 0x0000000402037c24 */ /* 0x004fe4000f8e0203 */
[----:B------:R-:W-:Y:S01]  /*0130*/  IMAD R2, R9, UR4, RZ ;  /* 0x0000000409027c24 */ /* 0x000fe2000f8e02ff */
[----:B------:R-:W-:Y:S01]  /*0140*/  UMOV UR4, 0x400 ;  /* 0x0000040000047882 */ /* 0x000fe20000000000 */
[----:B------:R-:W-:Y:S01]  /*0150*/  IMAD R3, R3, R9, R0 ;  /* 0x0000000903037224 */ /* 0x000fe200078e0200 */
[----:B-----5:R-:W-:-:S04]  /*0160*/  ULEA UR4, UR5, UR4, 0x18 ;  /* 0x0000000405047291 */ /* 0x020fc8000f8ec0ff */
[----:B------:R-:W-:-:S05]  /*0170*/  LOP3.LUT R3, R3, 0x3fffffe0, RZ, 0xc0, !PT ;  /* 0x3fffffe003037812 */ /* 0x000fca00078ec0ff */
[----:B0-----:R-:W-:-:S05]  /*0180*/  IMAD R2, R2, UR8, -R3 ;  /* 0x0000000802027c24 */ /* 0x001fca000f8e0a03 */
[----:B------:R-:W-:Y:S01]  /*0190*/  VIMNMX.U32 R3, PT, PT, R2, 0x20, !PT ;  /* 0x0000002002037848 */ /* 0x000fe20007fe0000 */
[----:B-1----:R0:W-:Y:S01]  /*01a0*/  @!P0 STG.E.64 desc[UR6][R6.64], RZ ;  /* 0x000000ff06008986 */ /* 0x0021e2000c101b06 */
[----:B---3--:R-:W-:-:S03]  /*01b0*/  ISETP.GE.U32.AND P0, PT, R5, UR10, PT ;  /* 0x0000000a05007c0c */ /* 0x008fc6000bf06070 */
[----:B------:R-:W-:Y:S01]  /*01c0*/  IMAD.IADD R3, R3, 0x1, -R2 ;  /* 0x0000000103037824 */ /* 0x000fe200078e0a02 */
[----:B------:R-:W-:-:S04]  /*01d0*/  ISETP.GE.U32.AND.EX P0, PT, R8, UR11, PT, P0 ;  /* 0x0000000b08007c0c */ /* 0x000fc8000bf06100 */
[----:B------:R-:W-:Y:S02]  /*01e0*/  SHF.R.U32.HI R4, RZ, R3, R4 ;  /* 0x00000003ff047219 */ /* 0x000fe40000011604 */
[----:B------:R-:W-:Y:S02]  /*01f0*/  LEA R3, R0, UR4, 0x3 ;  /* 0x0000000400037c11 */ /* 0x000fe4000f8e18ff */
[----:B----4-:R-:W-:-:S05]  /*0200*/  LOP3.LUT R2, R11, R4, RZ, 0xc0, !PT ;  /* 0x000000040b027212 */ /* 0x010fca00078ec0ff */
[----:B0-----:R-:W-:Y:S05]  /*0210*/  @P0 BRA `(.L_x_69) ;  /* 0x0000000000e80947 */ /* 0x001fea0003800000 */
[----:B------:R-:W0:Y:S01]  /*0220*/  LDCU.128 UR8, c[0x0][0x380] ;  /* 0x00007000ff0877ac */ /* 0x000e220008000c00 */
[C---:B------:R-:W-:Y:S01]  /*0230*/  IMAD.SHL.U32 R9, R5.reuse, 0x8, RZ ;  /* 0x0000000805097824 */ /* 0x040fe200078e00ff */
[----:B------:R-:W-:-:S04]  /*0240*/  SHF.L.U64.HI R5, R5, 0x3, R8 ;  /* 0x0000000305057819 */ /* 0x000fc80000010208 */
[C---:B0-----:R-:W-:Y:S02]  /*0250*/  IADD3 R8, P1, PT, R9.reuse, UR10, RZ ;  /* 0x0000000a09087c10 */ /* 0x041fe4000ff3e0ff */
[----:B------:R-:W-:Y:S02]  /*0260*/  IADD3 R10, P0, PT, R9, UR8, RZ ;  /* 0x00000008090a7c10 */ /* 0x000fe4000ff1e0ff */
[C---:B------:R-:W-:Y:S02]  /*0270*/  IADD3.X R9, PT, PT, R5.reuse, UR11, RZ, P1, !PT ;  /* 0x0000000b05097c10 */ /* 0x040fe40008ffe4ff */
[----:B------:R-:W-:-:S04]  /*0280*/  IADD3.X R11, PT, PT, R5, UR9, RZ, P0, !PT ;  /* 0x00000009050b7c10 */ /* 0x000fc800087fe4ff */
[----:B------:R-:W2:Y:S04]  /*0290*/  LDG.E.64 R8, desc[UR6][R8.64] ;  /* 0x0000000608087981 */ /* 0x000ea8000c1e1b00 */
[----:B------:R-:W2:Y:S01]  /*02a0*/  LDG.E.64 R6, desc[UR6][R10.64] ;  /* 0x000000060a067981 */ /* 0x000ea2000c1e1b00 */
[----:B------:R-:W0:Y:S08]  /*02b0*/  MATCH.ANY R13, R4 ;  /* 0x00000000040d73a1 */ /* 0x000e3000000e8000 */
[----:B------:R-:W1:Y:S01]  /*02c0*/  REDUX.OR UR4, R4 ;  /* 0x00000000040473c4 */ /* 0x000e620000004000 */
[----:B------:R-:W-:Y:S01]  /*02d0*/  VOTEU.ANY UR5, UPT, PT ;  /* 0x0000000000057886 */ /* 0x000fe200038e0100 */
[----:B------:R3:W4:Y:S01]  /*02e0*/  POPC R5, R2 ;  /* 0x0000000200057309 */ /* 0x0007220000000000 */
[----:B0-----:R-:W-:Y:S01]  /*02f0*/  LOP3.LUT P0, RZ, R4, UR5, R13, 0x40, !PT ;  /* 0x0000000504ff7c12 */ /* 0x001fe2000f80400d */
[----:B--2---:R-:W-:-:S07]  /*0300*/  DMUL R6, R6, R8 ;  /* 0x0000000806067228 */ /* 0x004fce0000000000 */
[----:B------:R3:W-:Y:S05]  /*0310*/  STS.64 [R3], R6 ;  /* 0x0000000603007388 */ /* 0x0007ea0000000a00 */
[----:B-1--4-:R-:W-:Y:S05]  /*0320*/  @!P0 BRA.DIV UR4, `(.L_x_70) ;  /* 0x0000000204c08947 */ /* 0x012fea000b800000 */
[----:B------:R-:W-:Y:S01]  /*0330*/  ISETP.GT.U32.AND P1, PT, R5, 0xf, PT ;  /* 0x0000000f0500780c */ /* 0x000fe20003f24070 */
[----:B------:R-:W-:-:S03]  /*0340*/  NOP ;  /* 0x0000000000007918 */ /* 0x000fc60000000000 */
[----:B------:R-:W-:Y:S02]  /*0350*/  ISETP.GT.U32.OR P1, PT, R0, 0x3ef, P1 ;  /* 0x000003ef0000780c */ /* 0x000fe40000f24470 */
[----:B------:R-:W-:-:S04]  /*0360*/  ISETP.GT.U32.AND P0, PT, R5, 0x7, PT ;  /* 0x000000070500780c */ /* 0x000fc80003f04070 */
[----:B------:R-:W-:-:S07]  /*0370*/  ISETP.GT.U32.OR P0, PT, R0, 0x3f7, P0 ;  /* 0x000003f70000780c */ /* 0x000fce0000704470 */
[----:B---3--:R-:W-:Y:S04]  /*0380*/  @!P1 LDS.64 R6, [R3+0x80] ;  /* 0x0000800003069984 */ /* 0x008fe80000000a00 */
[----:B------:R-:W0:Y:S02]  /*0390*/  @!P1 LDS.64 R8, [R3] ;  /* 0x0000000003089984 */ /* 0x000e240000000a00 */
[----:B0-----:R-:W-:-:S07]  /*03a0*/  @!P1 DADD R6, R6, R8 ;  /* 0x0000000006069229 */ /* 0x001fce0000000008 */
[----:B------:R-:W-:Y:S01]  /*03b0*/  @!P1 STS.64 [R3], R6 ;  /* 0x0000000603009388 */ /* 0x000fe20000000a00 */
[----:B------:R-:W-:-:S03]  /*03c0*/  NOP ;  /* 0x0000000000007918 */ /* 0x000fc60000000000 */
[----:B------:R-:W-:Y:S01]  /*03d0*/  @!P0 LDS.64 R8, [R3+0x40] ;  /* 0x0000400003088984 */ /* 0x000fe20000000a00 */
[----:B------:R-:W-:-:S03]  /*03e0*/  ISETP.GT.U32.AND P1, PT, R5, 0x3, PT ;  /* 0x000000030500780c */ /* 0x000fc60003f24070 */
[----:B------:R-:W0:Y:S01]  /*03f0*/  @!P0 LDS.64 R10, [R3] ;  /* 0x00000000030a8984 */ /* 0x000e220000000a00 */
[----:B------:R-:W-:Y:S01]  /*0400*/  ISETP.GT.U32.OR P1, PT, R0, 0x3fb, P1 ;  /* 0x000003fb0000780c */ /* 0x000fe20000f24470 */
[----:B0-----:R-:W-:-:S07]  /*0410*/  @!P0 DADD R8, R8, R10 ;  /* 0x0000000008088229 */ /* 0x001fce000000000a */
[----:B------:R-:W-:Y:S01]  /*0420*/  @!P0 STS.64 [R3], R8 ;  /* 0x0000000803008388 */ /* 0x000fe20000000a00 */
[----:B------:R-:W-:-:S04]  /*0430*/  NOP ;  /* 0x0000000000007918 */ /* 0x000fc80000000000 */
[----:B------:R-:W-:Y:S01]  /*0440*/  @!P1 LDS.64 R10, [R3+0x20] ;  /* 0x00002000030a9984 */ /* 0x000fe20000000a00 */
[----:B------:R-:W-:-:S03]  /*0450*/  ISETP.GT.U32.AND P0, PT, R5, 0x1, PT ;  /* 0x000000010500780c */ /* 0x000fc60003f04070 */
[----:B------:R-:W0:Y:S01]  /*0460*/  @!P1 LDS.64 R12, [R3] ;  /* 0x00000000030c9984 */ /* 0x000e220000000a00 */
[----:B------:R-:W-:Y:S01]  /*0470*/  ISETP.GT.U32.OR P0, PT, R0, 0x3fd, P0 ;  /* 0x000003fd0000780c */ /* 0x000fe20000704470 */
[----:B0-----:R-:W-:-:S07]  /*0480*/  @!P1 DADD R10, R10, R12 ;  /* 0x000000000a0a9229 */ /* 0x001fce000000000c */
[----:B------:R-:W-:Y:S01]  /*0490*/  @!P1 STS.64 [R3], R10 ;  /* 0x0000000a03009388 */ /* 0x000fe20000000a00 */
[----:B------:R-:W-:-:S04]  /*04a0*/  NOP ;  /* 0x0000000000007918 */ /* 0x000fc80000000000 */
[----:B------:R-:W-:Y:S04]  /*04b0*/  @!P0 LDS.64 R6, [R3+0x10] ;  /* 0x0000100003068984 */ /* 0x000fe80000000a00 */
[----:B------:R-:W0:Y:S02]  /*04c0*/  @!P0 LDS.64 R12, [R3] ;  /* 0x00000000030c8984 */ /* 0x000e240000000a00 */
[----:B0-----:R-:W-:-:S07]  /*04d0*/  @!P0 DADD R6, R6, R12 ;  /* 0x0000000006068229 */ /* 0x001fce000000000c */
[----:B------:R0:W-:Y:S01]  /*04e0*/  @!P0 STS.64 [R3], R6 ;  /* 0x0000000603008388 */ /* 0x0001e20000000a00 */
[----:B------:R-:W-:-:S03]  /*04f0*/  NOP ;  /* 0x0000000000007918 */ /* 0x000fc60000000000 */
.L_x_82:
[----:B------:R-:W-:Y:S01]  /*0500*/  ISETP.NE.AND P0, PT, R2, RZ, PT ;  /* 0x000000ff0200720c */ /* 0x000fe20003f05270 */
[----:B------:R-:W1:Y:S08]  /*0510*/  MATCH.ANY R5, R4 ;  /* 0x00000000040573a1 */ /* 0x000e7000000e8000 */
[----:B------:R-:W2:Y:S01]  /*0520*/  REDUX.OR UR4, R4 ;  /* 0x00000000040473c4 */ /* 0x000ea20000004000 */
[----:B------:R-:W-:Y:S01]  /*0530*/  VOTEU.ANY UR5, UPT, PT ;  /* 0x0000000000057886 */ /* 0x000fe200038e0100 */
[----:B------:R-:W-:-:S13]  /*0540*/  ISETP.EQ.OR P0, PT, R0, 0x3ff, P0 ;  /* 0x000003ff0000780c */ /* 0x000fda0000702670 */
[----:B0-----:R-:W-:Y:S04]  /*0550*/  @!P0 LDS.64 R6, [R3+0x8] ;  /* 0x0000080003068984 */ /* 0x001fe80000000a00 */
[----:B------:R-:W0:Y:S02]  /*0560*/  @!P0 LDS.64 R8, [R3] ;  /* 0x0000000003088984 */ /* 0x000e240000000a00 */
[----:B0-----:R-:W-:-:S07]  /*0570*/  @!P0 DADD R6, R6, R8 ;  /* 0x0000000006068229 */ /* 0x001fce0000000008 */
[----:B------:R0:W-:Y:S01]  /*0580*/  @!P0 STS.64 [R3], R6 ;  /* 0x0000000603008388 */ /* 0x0001e20000000a00 */
[----:B-1----:R-:W-:-:S13]  /*0590*/  LOP3.LUT P0, RZ, R4, UR5, R5, 0x40, !PT ;  /* 0x0000000504ff7c12 */ /* 0x002fda000f804005 */
[----:B0-2---:R-:W-:Y:S05]  /*05a0*/  @!P0 BRA.DIV UR4, `(.L_x_71) ;  /* 0x0000000204e88947 */ /* 0x005fea000b800000 */
[----:B------:R-:W-:Y:S01]  /*05b0*/  NOP ;  /* 0x0000000000007918 */ /* 0x000fe20000000000 */
.L_x_69:
[----:B------:R-:W-:Y:S05]  /*05c0*/  BSYNC B0 ;  /* 0x0000000000007941 */ /* 0x000fea0003800000 */
.L_x_68:
[----:B------:R-:W-:-:S13]  /*05d0*/  ISETP.NE.AND P0, PT, R2, RZ, PT ;  /* 0x000000ff0200720c */ /* 0x000fda0003f05270 */
[----:B------:R-:W-:Y:S05]  /*05e0*/  @P0 EXIT ;  /* 0x000000000000094d */ /* 0x000fea0003800000 */
[----:B------:R-:W0:Y:S01]  /*05f0*/  LDS.64 R2, [R3] ;  /* 0x0000000003027984 */ /* 0x000e220000000a00 */
[----:B------:R-:W0:Y:S03]  /*0600*/  LDC.64 R4, c[0x0][0x390] ;  /* 0x0000e400ff047b82 */ /* 0x000e260000000a00 */
[----:B0-----:R-:W-:Y:S01]  /*0610*/  REDG.E.ADD.F64.RN.STRONG.GPU desc[UR6][R4.64], R2 ;  /* 0x00000002040079a6 */ /* 0x001fe2000c12ff06 */
[----:B------:R-:W-:Y:S05]  /*0620*/  EXIT ;  /* 0x000000000000794d */ /* 0x000fea0003800000 */
.L_x_70:
[----:B------:R-:W-:Y:S01]  /*0630*/  ISETP.GT.U32.AND P1, PT, R5, 0xf, PT ;  /* 0x0000000f0500780c */ /* 0x000fe20003f24070 */
[----:B------:R-:W-:Y:S03]  /*0640*/  BSSY B1, `(.L_x_72) ;  /* 0x0000005000017945 */ /* 0x000fe60003800000 */
[----:B------:R-:W-:-:S13]  /*0650*/  ISETP.GT.U32.OR P1, PT, R0, 0x3ef, P1 ;  /* 0x000003ef0000780c */ /* 0x000fda0000f24470 */
[----:B---3--:R-:W-:Y:S05]  /*0660*/  WARPSYNC.COLLECTIVE R4, `(.L_x_73) ;  /* 0x0000000004087348 */ /* 0x008fea0003c00000 */
[----:B------:R-:W-:Y:S01]  /*0670*/  NOP ;  /* 0x0000000000007918 */ /* 0x000fe20000000000 */
[----:B---3--:R-:W-:Y:S05]  /*0680*/  ENDCOLLECTIVE ;  /* 0x000000000000791b */ /* 0x008fea0003800000 */
.L_x_73:
[----:B------:R-:W-:Y:S05]  /*0690*/  BSYNC B1 ;  /* 0x0000000000017941 */ /* 0x000fea0003800000 */
.L_x_72:
[----:B------:R-:W-:Y:S01]  /*06a0*/  @!P1 LDS.64 R6, [R3+0x80] ;  /* 0x0000800003069984 */ /* 0x000fe20000000a00 */
[----:B------:R-:W-:Y:S01]  /*06b0*/  ISETP.GT.U32.AND P0, PT, R5, 0x7, PT ;  /* 0x000000070500780c */ /* 0x000fe20003f04070 */
[----:B------:R-:W-:Y:S02]  /*06c0*/  BSSY B1, `(.L_x_74) ;  /* 0x0000008000017945 */ /* 0x000fe40003800000 */
[----:B------:R-:W0:Y:S01]  /*06d0*/  @!P1 LDS.64 R8, [R3] ;  /* 0x0000000003089984 */ /* 0x000e220000000a00 */
[----:B------:R-:W-:Y:S01]  /*06e0*/  ISETP.GT.U32.OR P0, PT, R0, 0x3f7, P0 ;  /* 0x000003f70000780c */ /* 0x000fe20000704470 */
[----:B0-----:R-:W-:-:S07]  /*06f0*/  @!P1 DADD R6, R6, R8 ;  /* 0x0000000006069229 */ /* 0x001fce0000000008 */
[----:B------:R0:W-:Y:S05]  /*0700*/  @!P1 STS.64 [R3], R6 ;  /* 0x0000000603009388 */ /* 0x0001ea0000000a00 */
[----:B0-----:R-:W-:Y:S05]  /*0710*/  WARPSYNC.COLLECTIVE R4, `(.L_x_75) ;  /* 0x0000000004087348 */ /* 0x001fea0003c00000 */
[----:B------:R-:W-:Y:S01]  /*0720*/  NOP ;  /* 0x0000000000007918 */ /* 0x000fe20000000000 */
[----:B0-----:R-:W-:Y:S05]  /*0730*/  ENDCOLLECTIVE ;  /* 0x000000000000791b */ /* 0x001fea0003800000 */
.L_x_75:
[----:B------:R-:W-:Y:S05]  /*0740*/  BSYNC B1 ;  /* 0x0000000000017941 */ /* 0x000fea0003800000 */
.L_x_74:
        /* <DEDUP_REMOVED lines=10> */
.L_x_77:
[----:B------:R-:W-:Y:S05]  /*07f0*/  BSYNC B1 ;  /* 0x0000000000017941 */ /* 0x000fea0003800000 */
.L_x_76:
        /* <DEDUP_REMOVED lines=10> */
.L_x_79:
[----:B------:R-:W-:Y:S05]  /*08a0*/  BSYNC B1 ;  /* 0x0000000000017941 */ /* 0x000fea0003800000 */
.L_x_78:
[----:B------:R-:W-:Y:S01]  /*08b0*/  @!P0 LDS.64 R6, [R3+0x10] ;  /* 0x0000100003068984 */ /* 0x000fe20000000a00 */
[----:B------:R-:W-:Y:S03]  /*08c0*/  BSSY B1, `(.L_x_80) ;  /* 0x0000007000017945 */ /* 0x000fe60003800000 */
[----:B------:R-:W0:Y:S02]  /*08d0*/  @!P0 LDS.64 R12, [R3] ;  /* 0x00000000030c8984 */ /* 0x000e240000000a00 */
[----:B0-----:R-:W-:-:S07]  /*08e0*/  @!P0 DADD R6, R6, R12 ;  /* 0x0000000006068229 */ /* 0x001fce000000000c */
[----:B------:R0:W-:Y:S04]  /*08f0*/  @!P0 STS.64 [R3], R6 ;  /* 0x0000000603008388 */ /* 0x0001e80000000a00 */
[----:B0-----:R-:W-:Y:S05]  /*0900*/  WARPSYNC.COLLECTIVE R4, `(.L_x_81) ;  /* 0x0000000004087348 */ /* 0x001fea0003c00000 */
[----:B------:R-:W-:Y:S01]  /*0910*/  NOP ;  /* 0x0000000000007918 */ /* 0x000fe20000000000 */
[----:B0-----:R-:W-:Y:S05]  /*0920*/  ENDCOLLECTIVE ;  /* 0x000000000000791b */ /* 0x001fea0003800000 */
.L_x_81:
[----:B------:R-:W-:Y:S05]  /*0930*/  BSYNC B1 ;  /* 0x0000000000017941 */ /* 0x000fea0003800000 */
.L_x_80:
[----:B------:R-:W-:Y:S05]  /*0940*/  BRA `(.L_x_82) ;  /* 0xfffffff800ec7947 */ /* 0x000fea000383ffff */
.L_x_71:
[----:B------:R-:W-:Y:S01]  /*0950*/  BSSY B1, `(.L_x_83) ;  /* 0x0000004000017945 */ /* 0x000fe20003800000 */
[----:B------:R-:W-:Y:S05]  /*0960*/  WARPSYNC.COLLECTIVE R4, `(.L_x_84) ;  /* 0x0000000004087348 */ /* 0x000fea0003c00000 */
[----:B------:R-:W-:Y:S01]  /*0970*/  NOP ;  /* 0x0000000000007918 */ /* 0x000fe20000000000 */
[----:B------:R-:W-:Y:S05]  /*0980*/  ENDCOLLECTIVE ;  /* 0x000000000000791b */ /* 0x000fea0003800000 */
.L_x_84:
[----:B------:R-:W-:Y:S05]  /*0990*/  BSYNC B1 ;  /* 0x0000000000017941 */ /* 0x000fea0003800000 */
.L_x_83:
[----:B------:R-:W-:Y:S05]  /*09a0*/  BRA `(.L_x_69) ;  /* 0xfffffffc00047947 */ /* 0x000fea000383ffff */
.L_x_85:
        /* <DEDUP_REMOVED lines=13> */
.L_x_93:


//--------------------- .text._Z4dot2PKdS0_Pdm    --------------------------
	.section	.text._Z4dot2PKdS0_Pdm,"ax",@progbits
	.align	128
        .global         _Z4dot2PKdS0_Pdm
        .type           _Z4dot2PKdS0_Pdm,@function
        .size           _Z4dot2PKdS0_Pdm,(.L_x_94 - _Z4dot2PKdS0_Pdm)
        .other          _Z4dot2PKdS0_Pdm,@"STO_CUDA_ENTRY STV_DEFAULT"
_Z4dot2PKdS0_Pdm:
.text._Z4dot2PKdS0_Pdm:
[----:B------:R-:W-:Y:S01]  /*0000*/  LDC R1, c[0x0][0x37c] ;  /* 0x0000df00ff017b82 */ /* 0x000fe20000000800 */
[----:B------:R-:W0:Y:S07]  /*0010*/  S2R R0, SR_TID.X ;  /* 0x0000000000007919 */ /* 0x000e2e0000002100 */
[----:B------:R-:W0:Y:S01]  /*0020*/  S2UR UR4, SR_CTAID.X ;  /* 0x00000000000479c3 */ /* 0x000e220000002500 */
[----:B------:R-:W1:Y:S07]  /*0030*/  LDCU.64 UR6, c[0x0][0x358] ;  /* 0x00006b00ff0677ac */ /* 0x000e6e0008000a00 */
[----:B------:R-:W0:Y:S08]  /*0040*/  LDC R3, c[0x0][0x360] ;  /* 0x0000d800ff037b82 */ /* 0x000e300000000800 */
[----:B------:R-:W2:Y:S08]  /*0050*/  LDC.64 R6, c[0x0][0x380] ;  /* 0x0000e000ff067b82 */ /* 0x000eb00000000a00 */
[----:B------:R-:W3:Y:S01]  /*0060*/  LDC.64 R8, c[0x0][0x388] ;  /* 0x0000e200ff087b82 */ /* 0x000ee20000000a00 */
[----:B0-----:R-:W-:-:S05]  /*0070*/  IMAD R3, R3, UR4, R0 ;  /* 0x0000000403037c24 */ /* 0x001fca000f8e0200 */
[C---:B------:R-:W-:Y:S01]  /*0080*/  ISETP.NE.AND P0, PT, R3.reuse, RZ, PT ;  /* 0x000000ff0300720c */ /* 0x040fe20003f05270 */
[----:B--2---:R-:W-:-:S04]  /*0090*/  IMAD.WIDE R6, R3, 0x8, R6 ;  /* 0x0000000803067825 */ /* 0x004fc800078e0206 */
[----:B---3--:R-:W-:-:S08]  /*00a0*/  IMAD.WIDE R8, R3, 0x8, R8 ;  /* 0x0000000803087825 */ /* 0x008fd000078e0208 */
[----:B------:R-:W1:Y:S02]  /*00b0*/  @!P0 LDC.64 R4, c[0x0][0x390] ;  /* 0x0000e400ff048b82 */ /* 0x000e640000000a00 */
[----:B-1----:R-:W-:Y:S04]  /*00c0*/  @!P0 STG.E.64 desc[UR6][R4.64], RZ ;  /* 0x000000ff04008986 */ /* 0x002fe8000c101b06 */
[----:B------:R-:W2:Y:S04]  /*00d0*/  LDG.E.64 R6, desc[UR6][R6.64] ;  /* 0x0000000606067981 */ /* 0x000ea8000c1e1b00 */
[----:B------:R-:W2:Y:S01]  /*00e0*/  LDG.E.64 R8, desc[UR6][R8.64] ;  /* 0x0000000608087981 */ /* 0x000ea2000c1e1b00 */
[----:B------:R-:W0:Y:S01]  /*00f0*/  S2UR UR5, SR_CgaCtaId ;  /* 0x00000000000579c3 */ /* 0x000e220000008800 */
[----:B------:R-:W-:Y:S01]  /*0100*/  UMOV UR4, 0x400 ;  /* 0x0000040000047882 */ /* 0x000fe20000000000 */
[----:B------:R-:W-:-:S02]  /*0110*/  ISETP.GT.U32.AND P0, PT, R0, 0x1ff, PT ;  /* 0x000001ff0000780c */ /* 0x000fc40003f04070 */
[----:B------:R-:W-:Y:S01]  /*0120*/  ISETP.GT.U32.AND P1, PT, R0, 0xff, PT ;  /* 0x000000ff0000780c */ /* 0x000fe20003f24070 */
[----:B0-----:R-:W-:-:S06]  /*0130*/  ULEA UR4, UR5, UR4, 0x18 ;  /* 0x0000000405047291 */ /* 0x001fcc000f8ec0ff */
[----:B------:R-:W-:Y:S01]  /*0140*/  LEA R2, R0, UR4, 0x3 ;  /* 0x0000000400027c11 */ /* 0x000fe2000f8e18ff */
        /* <DEDUP_REMOVED lines=25> */
[----:B------:R-:W-:Y:S06]  /*02e0*/  BAR.SYNC.DEFER_BLOCKING 0x0 ;  /* 0x0000000000007b1d */ /* 0x000fec0000010000 */
[----:B------:R-:W-:Y:S04]  /*02f0*/  @!P0 LDS.64 R6, [R2+0x100] ;  /* 0x0001000002068984 */ /* 0x000fe80000000a00 */
[----:B------:R-:W0:Y:S02]  /*0300*/  @!P0 LDS.64 R10, [R2] ;  /* 0x00000000020a8984 */ /* 0x000e240000000a00 */
[----:B0-----:R-:W-:-:S07]  /*0310*/  @!P0 DADD R6, R6, R10 ;  /* 0x0000000006068229 */ /* 0x001fce000000000a */
[----:B------:R0:W-:Y:S01]  /*0320*/  @!P0 STS.64 [R2], R6 ;  /* 0x0000000602008388 */ /* 0x0001e20000000a00 */
[----:B------:R-:W-:Y:S06]  /*0330*/  BAR.SYNC.DEFER_BLOCKING 0x0 ;  /* 0x0000000000007b1d */ /* 0x000fec0000010000 */
[----:B------:R-:W-:Y:S05]  /*0340*/  @P0 EXIT ;  /* 0x000000000000094d */ /* 0x000fea0003800000 */
[----:B------:R-:W0:Y:S01]  /*0350*/  LDS.64 R4, [R2] ;  /* 0x0000000002047984 */ /* 0x000e220000000a00 */
[----:B------:R-:W-:-:S03]  /*0360*/  ISETP.NE.AND P0, PT, R0, RZ, PT ;  /* 0x000000ff0000720c */ /* 0x000fc60003f05270 */
[----:B0-----:R-:W-:Y:S04]  /*0370*/  SHFL.DOWN PT, R7, R5, 0x10, 0x1f ;  /* 0x0a001f0005077f89 */ /* 0x001fe800000e0000 */
        /* <DEDUP_REMOVED lines=14> */
[----:B------:R0:W-:Y:S01]  /*0460*/  STS.64 [R2], R4 ;  /* 0x0000000402007388 */ /* 0x0001e20000000a00 */
[----:B------:R-:W-:Y:S05]  /*0470*/  @P0 EXIT ;  /* 0x000000000000094d */ /* 0x000fea0003800000 */
[----:B0-----:R-:W0:Y:S01]  /*0480*/  LDS.64 R2, [UR4] ;  /* 0x00000004ff027984 */ /* 0x001e220008000a00 */
[----:B------:R-:W0:Y:S03]  /*0490*/  LDC.64 R4, c[0x0][0x390] ;  /* 0x0000e400ff047b82 */ /* 0x000e260000000a00 */
[----:B0-----:R-:W-:Y:S01]  /*04a0*/  REDG.E.ADD.F64.RN.STRONG.GPU desc[UR6][R4.64], R2 ;  /* 0x00000002040079a6 */ /* 0x001fe2000c12ff06 */
[----:B------:R-:W-:Y:S05]  /*04b0*/  EXIT ;  /* 0x000000000000794d */ /* 0x000fea0003800000 */
.L_x_86:
        /* <DEDUP_REMOVED lines=12> */
.L_x_94:


//--------------------- .text._Z4dot1PKdS0_Pdm    --------------------------
	.section	.text._Z4dot1PKdS0_Pdm,"ax",@progbits
	.align	128
        .global         _Z4dot1PKdS0_Pdm
        .type           _Z4dot1PKdS0_Pdm,@function
        .size           _Z4dot1PKdS0_Pdm,(.L_x_95 - _Z4dot1PKdS0_Pdm)
        .other          _Z4dot1PKdS0_Pdm,@"STO_CUDA_ENTRY STV_DEFAULT"
_Z4dot1PKdS0_Pdm:
.text._Z4dot1PKdS0_Pdm:
        /* <DEDUP_REMOVED lines=71> */
[----:B------:R-:W-:-:S05]  /*0470*/  ISETP.NE.AND P1, PT, R0, RZ, PT ;  /* 0x000000ff0000720c */ /* 0x000fca0003f25270 */
[----:B------:R-:W-:Y:S04]  /*0480*/  @!P0 LDS.64 R8, [R2+0x10] ;  /* 0x0000100002088984 */ /* 0x000fe80000000a00 */
[----:B------:R-:W0:Y:S02]  /*0490*/  @!P0 LDS.64 R10, [R2] ;  /* 0x00000000020a8984 */ /* 0x000e240000000a00 */
[----:B0-----:R-:W-:-:S07]  /*04a0*/  @!P0 DADD R8, R8, R10 ;  /* 0x0000000008088229 */ /* 0x001fce000000000a */
[----:B------:R-:W-:Y:S01]  /*04b0*/  @!P0 STS.64 [R2], R8 ;  /* 0x0000000802008388 */ /* 0x000fe20000000a00 */
[----:B------:R-:W-:Y:S06]  /*04c0*/  BAR.SYNC.DEFER_BLOCKING 0x0 ;  /* 0x0000000000007b1d */ /* 0x000fec0000010000 */
[----:B------:R-:W-:Y:S04]  /*04d0*/  @!P1 LDS.64 R4, [UR4+0x8] ;  /* 0x00000804ff049984 */ /* 0x000fe80008000a00 */
[----:B------:R-:W0:Y:S02]  /*04e0*/  @!P1 LDS.64 R10, [R2] ;  /* 0x00000000020a9984 */ /* 0x000e240000000a00 */
[----:B0-----:R-:W-:-:S07]  /*04f0*/  @!P1 DADD R4, R4, R10 ;  /* 0x0000000004049229 */ /* 0x001fce000000000a */
[----:B------:R0:W-:Y:S01]  /*0500*/  @!P1 STS.64 [R2], R4 ;  /* 0x0000000402009388 */ /* 0x0001e20000000a00 */
[----:B------:R-:W-:Y:S06]  /*0510*/  BAR.SYNC.DEFER_BLOCKING 0x0 ;  /* 0x0000000000007b1d */ /* 0x000fec0000010000 */
[----:B------:R-:W-:Y:S05]  /*0520*/  @P1 EXIT ;  /* 0x000000000000194d */ /* 0x000fea0003800000 */
[----:B0-----:R-:W0:Y:S01]  /*0530*/  LDS.64 R2, [UR4] ;  /* 0x00000004ff027984 */ /* 0x001e220008000a00 */
[----:B------:R-:W0:Y:S03]  /*0540*/  LDC.64 R4, c[0x0][0x390] ;  /* 0x0000e400ff047b82 */ /* 0x000e260000000a00 */
[----:B0-----:R-:W-:Y:S01]  /*0550*/  REDG.E.ADD.F64.RN.STRONG.GPU desc[UR6][R4.64], R2 ;  /* 0x00000002040079a6 */ /* 0x001fe2000c12ff06 */
[----:B------:R-:W-:Y:S05]  /*0560*/  EXIT ;  /* 0x000000000000794d */ /* 0x000fea0003800000 */
.L_x_87:
        /* <DEDUP_REMOVED lines=9> */
.L_x_95:


//--------------------- .text._Z14initializationPdS_S_S_m --------------------------
	.section	.text._Z14initializationPdS_S_S_m,"ax",@progbits
	.align	128
        .global         _Z14initializationPdS_S_S_m
        .type           _Z14initializationPdS_S_S_m,@function
        .size           _Z14initializationPdS_S_S_m,(.L_x_96 - _Z14initializationPdS_S_S_m)
        .other          _Z14initializationPdS_S_S_m,@"STO_CUDA_ENTRY STV_DEFAULT"
_Z14initializationPdS_S_S_m:
.text._Z14initializationPdS_S_S_m:
        /* <DEDUP_REMOVED lines=10> */
[----:B------:R-:W0:Y:S01]  /*00a0*/  LDCU.128 UR8, c[0x0][0x380] ;  /* 0x00007000ff0877ac */ /* 0x000e220008000c00 */
[C---:B------:R-:W-:Y:S01]  /*00b0*/  IMAD.SHL.U32 R8, R0.reuse, 0x8, RZ ;  /* 0x0000000800087824 */ /* 0x040fe200078e00ff */
[----:B------:R-:W-:Y:S01]  /*00c0*/  SHF.L.U64.HI R0, R0, 0x3, R3 ;  /* 0x0000000300007819 */ /* 0x000fe20000010203 */
[----:B------:R-:W1:Y:S03]  /*00d0*/  LDCU.64 UR4, c[0x0][0x358] ;  /* 0x00006b00ff0477ac */ /* 0x000e660008000a00 */
[C---:B0-----:R-:W-:Y:S02]  /*00e0*/  IADD3 R4, P0, PT, R8.reuse, UR8, RZ ;  /* 0x0000000808047c10 */ /* 0x041fe4000ff1e0ff */
[----:B------:R-:W-:Y:S02]  /*00f0*/  IADD3 R2, P1, PT, R8, UR10, RZ ;  /* 0x0000000a08027c10 */ /* 0x000fe4000ff3e0ff */
[----:B------:R-:W-:-:S02]  /*0100*/  IADD3.X R5, PT, PT, R0, UR9, RZ, P0, !PT ;  /* 0x0000000900057c10 */ /* 0x000fc400087fe4ff */
[----:B------:R-:W-:Y:S01]  /*0110*/  IADD3.X R3, PT, PT, R0, UR11, RZ, P1, !PT ;  /* 0x0000000b00037c10 */ /* 0x000fe20008ffe4ff */
[----:B------:R-:W0:Y:S02]  /*0120*/  LDCU.128 UR8, c[0x0][0x390] ;  /* 0x00007200ff0877ac */ /* 0x000e240008000c00 */
[----:B-1----:R-:W-:Y:S04]  /*0130*/  STG.E.64 desc[UR4][R4.64], RZ ;  /* 0x000000ff04007986 */ /* 0x002fe8000c101b04 */
[----:B------:R-:W2:Y:S01]  /*0140*/  LDG.E.64 R2, desc[UR4][R2.64] ;  /* 0x0000000402027981 */ /* 0x000ea2000c1e1b00 */
[C---:B0-----:R-:W-:Y:S02]  /*0150*/  IADD3 R6, P0, PT, R8.reuse, UR8, RZ ;  /* 0x0000000808067c10 */ /* 0x041fe4000ff1e0ff */
[----:B------:R-:W-:-:S02]  /*0160*/  IADD3 R8, P1, PT, R8, UR10, RZ ;  /* 0x0000000a08087c10 */ /* 0x000fc4000ff3e0ff */
[C---:B------:R-:W-:Y:S02]  /*0170*/  IADD3.X R7, PT, PT, R0.reuse, UR9, RZ, P0, !PT ;  /* 0x0000000900077c10 */ /* 0x040fe400087fe4ff */
[----:B------:R-:W-:-:S03]  /*0180*/  IADD3.X R9, PT, PT, R0, UR11, RZ, P1, !PT ;  /* 0x0000000b00097c10 */ /* 0x000fc60008ffe4ff */
[----:B--2---:R-:W-:Y:S04]  /*0190*/  STG.E.64 desc[UR4][R6.64], R2 ;  /* 0x0000000206007986 */ /* 0x004fe8000c101b04 */
[----:B------:R-:W-:Y:S01]  /*01a0*/  STG.E.64 desc[UR4][R8.64], R2 ;  /* 0x0000000208007986 */ /* 0x000fe2000c101b04 */
[----:B------:R-:W-:Y:S05]  /*01b0*/  EXIT ;  /* 0x000000000000794d */ /* 0x000fea0003800000 */
.L_x_88:
        /* <DEDUP_REMOVED lines=12> */
.L_x_96:


//--------------------- .nv.shared.reserved.0     --------------------------
	.section	.nv.shared.reserved.0,"aw",@nobits
	.weak		__nv_reservedSMEM_offset_0_alias
	.size		__nv_reservedSMEM_offset_0_alias, 0, 64
	.other		__nv_reservedSMEM_offset_0_alias,@"STO_CUDA_RESERVED_SHARED STV_DEFAULT"
__nv_reservedSMEM_offset_0_alias:
	.zero		0
	.zero		64


//--------------------- .nv.shared._Z4dot6PKdS0_Pdm --------------------------
	.section	.nv.shared._Z4dot6PKdS0_Pdm,"aw",@nobits
	.sectionflags	@""
	.align	8
.nv.shared._Z4dot6PKdS0_Pdm:
	.zero		9216


//--------------------- .nv.shared._Z4dot5PKdS0_Pdm --------------------------
	.section	.nv.shared._Z4dot5PKdS0_Pdm,"aw",@nobits
	.sectionflags	@""
	.align	8
.nv.shared._Z4dot5PKdS0_Pdm:
	.zero		9216


//--------------------- .nv.shared._Z4dot4PKdS0_Pdm --------------------------
	.section	.nv.shared._Z4dot4PKdS0_Pdm,"aw",@nobits
	.sectionflags	@""
	.align	8
.nv.shared._Z4dot4PKdS0_Pdm:
	.zero		9216


//--------------------- .nv.shared._Z4dot3PKdS0_Pdm --------------------------
	.section	.nv.shared._Z4dot3PKdS0_Pdm,"aw",@nobits
	.sectionflags	@""
	.align	8
.nv.shared._Z4dot3PKdS0_Pdm:
	.zero		9216


//--------------------- .nv.shared._Z4dot2PKdS0_Pdm --------------------------
	.section	.nv.shared._Z4dot2PKdS0_Pdm,"aw",@nobits
	.sectionflags	@""
	.align	8
.nv.shared._Z4dot2PKdS0_Pdm:
	.zero		9216


//--------------------- .nv.shared._Z4dot1PKdS0_Pdm --------------------------
	.section	.nv.shared._Z4dot1PKdS0_Pdm,"aw",@nobits
	.sectionflags	@""
	.align	8
.nv.shared._Z4dot1PKdS0_Pdm:
	.zero		9216


//--------------------- .nv.constant0._Z5axpbydPKddPdm --------------------------
	.section	.nv.constant0._Z5axpbydPKddPdm,"a",@progbits
	.sectionflags	@""
	.align	4
.nv.constant0._Z5axpbydPKddPdm:
	.zero		936


//--------------------- .nv.constant0._Z4dot6PKdS0_Pdm --------------------------
	.section	.nv.constant0._Z4dot6PKdS0_Pdm,"a",@progbits
	.sectionflags	@""
	.align	4
.nv.constant0._Z4dot6PKdS0_Pdm:
	.zero		928


//--------------------- .nv.constant0._Z4dot5PKdS0_Pdm --------------------------
	.section	.nv.constant0._Z4dot5PKdS0_Pdm,"a",@progbits
	.sectionflags	@""
	.align	4
.nv.constant0._Z4dot5PKdS0_Pdm:
	.zero		928


//--------------------- .nv.constant0._Z4dot4PKdS0_Pdm --------------------------
	.section	.nv.constant0._Z4dot4PKdS0_Pdm,"a",@progbits
	.sectionflags	@""
	.align	4
.nv.constant0._Z4dot4PKdS0_Pdm:
	.zero		928


//--------------------- .nv.constant0._Z4dot3PKdS0_Pdm --------------------------
	.section	.nv.constant0._Z4dot3PKdS0_Pdm,"a",@progbits
	.sectionflags	@""
	.align	4
.nv.constant0._Z4dot3PKdS0_Pdm:
	.zero		928


//--------------------- .nv.constant0._Z4dot2PKdS0_Pdm --------------------------
	.section	.nv.constant0._Z4dot2PKdS0_Pdm,"a",@progbits
	.sectionflags	@""
	.align	4
.nv.constant0._Z4dot2PKdS0_Pdm:
	.zero		928


//--------------------- .nv.constant0._Z4dot1PKdS0_Pdm --------------------------
	.section	.nv.constant0._Z4dot1PKdS0_Pdm,"a",@progbits
	.sectionflags	@""
	.align	4
.nv.constant0._Z4dot1PKdS0_Pdm:
	.zero		928


//--------------------- .nv.constant0._Z14initializationPdS_S_S_m --------------------------
	.section	.nv.constant0._Z14initializationPdS_S_S_m,"a",@progbits
	.sectionflags	@""
	.align	4
.nv.constant0._Z14initializationPdS_S_S_m:
	.zero		936


//--------------------- SYMBOLS --------------------------

	.type		.nv.reservedSmem.offset0,@object
	.size		.nv.reservedSmem.offset0,0x4
	.type		.nv.reservedSmem.cap,@object
	.size		.nv.reservedSmem.cap,0x4
